//
// Generated by NVIDIA NVVM Compiler
//
// Compiler Build ID: CL-36424714
// Cuda compilation tools, release 13.0, V13.0.88
// Based on NVVM 20.0.0
//

.version 9.0
.target sm_100
.address_size 64

	// .globl	cu_build_histogram
// _ZZ18cu_build_histogramE10sm_counter has been demoted
// _ZZ17cu_scan_histogramE9temp_scan has been demoted
// _ZZ20cu_scan_bucket_indexE9temp_scan has been demoted
.global .align 1 .b8 _ZN34_INTERNAL_f80eb017_4_k_cu_f4887e924cuda3std3__45__cpo5beginE[1];
.global .align 1 .b8 _ZN34_INTERNAL_f80eb017_4_k_cu_f4887e924cuda3std3__45__cpo3endE[1];
.global .align 1 .b8 _ZN34_INTERNAL_f80eb017_4_k_cu_f4887e924cuda3std3__45__cpo6cbeginE[1];
.global .align 1 .b8 _ZN34_INTERNAL_f80eb017_4_k_cu_f4887e924cuda3std3__45__cpo4cendE[1];
.global .align 1 .b8 _ZN34_INTERNAL_f80eb017_4_k_cu_f4887e924cuda3std3__45__cpo6rbeginE[1];
.global .align 1 .b8 _ZN34_INTERNAL_f80eb017_4_k_cu_f4887e924cuda3std3__45__cpo4rendE[1];
.global .align 1 .b8 _ZN34_INTERNAL_f80eb017_4_k_cu_f4887e924cuda3std3__45__cpo7crbeginE[1];
.global .align 1 .b8 _ZN34_INTERNAL_f80eb017_4_k_cu_f4887e924cuda3std3__45__cpo5crendE[1];
.global .align 1 .b8 _ZN34_INTERNAL_f80eb017_4_k_cu_f4887e924cuda3std3__436_GLOBAL__N__f80eb017_4_k_cu_f4887e926ignoreE[1];
.global .align 1 .b8 _ZN34_INTERNAL_f80eb017_4_k_cu_f4887e924cuda3std3__419piecewise_constructE[1];
.global .align 1 .b8 _ZN34_INTERNAL_f80eb017_4_k_cu_f4887e924cuda3std3__48in_placeE[1];
.global .align 1 .b8 _ZN34_INTERNAL_f80eb017_4_k_cu_f4887e924cuda3std3__420unreachable_sentinelE[1];
.global .align 1 .b8 _ZN34_INTERNAL_f80eb017_4_k_cu_f4887e924cuda3std6ranges3__45__cpo4swapE[1];
.global .align 1 .b8 _ZN34_INTERNAL_f80eb017_4_k_cu_f4887e924cuda3std6ranges3__45__cpo9iter_moveE[1];
.global .align 1 .b8 _ZN34_INTERNAL_f80eb017_4_k_cu_f4887e924cuda3std6ranges3__45__cpo5beginE[1];
.global .align 1 .b8 _ZN34_INTERNAL_f80eb017_4_k_cu_f4887e924cuda3std6ranges3__45__cpo3endE[1];
.global .align 1 .b8 _ZN34_INTERNAL_f80eb017_4_k_cu_f4887e924cuda3std6ranges3__45__cpo6cbeginE[1];
.global .align 1 .b8 _ZN34_INTERNAL_f80eb017_4_k_cu_f4887e924cuda3std6ranges3__45__cpo4cendE[1];
.global .align 1 .b8 _ZN34_INTERNAL_f80eb017_4_k_cu_f4887e924cuda3std6ranges3__45__cpo7advanceE[1];
.global .align 1 .b8 _ZN34_INTERNAL_f80eb017_4_k_cu_f4887e924cuda3std6ranges3__45__cpo9iter_swapE[1];
.global .align 1 .b8 _ZN34_INTERNAL_f80eb017_4_k_cu_f4887e924cuda3std6ranges3__45__cpo4nextE[1];
.global .align 1 .b8 _ZN34_INTERNAL_f80eb017_4_k_cu_f4887e924cuda3std6ranges3__45__cpo4prevE[1];
.global .align 1 .b8 _ZN34_INTERNAL_f80eb017_4_k_cu_f4887e924cuda3std6ranges3__45__cpo4dataE[1];
.global .align 1 .b8 _ZN34_INTERNAL_f80eb017_4_k_cu_f4887e924cuda3std6ranges3__45__cpo5cdataE[1];
.global .align 1 .b8 _ZN34_INTERNAL_f80eb017_4_k_cu_f4887e924cuda3std6ranges3__45__cpo4sizeE[1];
.global .align 1 .b8 _ZN34_INTERNAL_f80eb017_4_k_cu_f4887e924cuda3std6ranges3__45__cpo5ssizeE[1];
.global .align 1 .b8 _ZN34_INTERNAL_f80eb017_4_k_cu_f4887e924cuda3std6ranges3__45__cpo8distanceE[1];
.global .align 1 .b8 _ZN34_INTERNAL_f80eb017_4_k_cu_f4887e926thrust24THRUST_300001_SM_1000_NS6system6detail10sequential3seqE[1];

.visible .entry cu_build_histogram(
	.param .u64 .ptr .align 1 cu_build_histogram_param_0,
	.param .u64 .ptr .align 1 cu_build_histogram_param_1,
	.param .u32 cu_build_histogram_param_2,
	.param .u32 cu_build_histogram_param_3,
	.param .u32 cu_build_histogram_param_4
)
{
	.reg .pred 	%p<2>;
	.reg .b16 	%rs<2>;
	.reg .b32 	%r<20>;
	.reg .b64 	%rd<9>;
	// demoted variable
	.shared .align 4 .b8 _ZZ18cu_build_histogramE10sm_counter[1024];
	ld.param.u64 	%rd1, [cu_build_histogram_param_0];
	ld.param.u64 	%rd2, [cu_build_histogram_param_1];
	ld.param.u32 	%r5, [cu_build_histogram_param_2];
	ld.param.u32 	%r6, [cu_build_histogram_param_3];
	ld.param.u32 	%r7, [cu_build_histogram_param_4];
	mov.u32 	%r1, %tid.x;
	mov.u32 	%r2, %ctaid.x;
	mov.u32 	%r8, %ntid.x;
	mad.lo.s32 	%r3, %r2, %r8, %r1;
	shl.b32 	%r9, %r1, 2;
	mov.u32 	%r10, _ZZ18cu_build_histogramE10sm_counter;
	add.s32 	%r4, %r10, %r9;
	mov.b32 	%r11, 0;
	st.shared.u32 	[%r4], %r11;
	bar.sync 	0;
	setp.ge.u32 	%p1, %r3, %r7;
	@%p1 bra 	$L__BB0_2;
	cvta.to.global.u64 	%rd3, %rd1;
	mad.lo.s32 	%r12, %r5, %r3, %r6;
	cvt.u64.u32 	%rd4, %r12;
	add.s64 	%rd5, %rd3, %rd4;
	ld.global.u8 	%rs1, [%rd5];
	mul.wide.u16 	%r13, %rs1, 4;
	add.s32 	%r15, %r10, %r13;
	atom.shared.add.u32 	%r16, [%r15], 1;
$L__BB0_2:
	cvta.to.global.u64 	%rd6, %rd2;
	bar.sync 	0;
	ld.shared.u32 	%r17, [%r4];
	mov.u32 	%r18, %nctaid.x;
	mad.lo.s32 	%r19, %r1, %r18, %r2;
	mul.wide.u32 	%rd7, %r19, 4;
	add.s64 	%rd8, %rd6, %rd7;
	st.global.u32 	[%rd8], %r17;
	ret;

}
	// .globl	cu_scan_histogram
.visible .entry cu_scan_histogram(
	.param .u64 .ptr .align 1 cu_scan_histogram_param_0,
	.param .u64 .ptr .align 1 cu_scan_histogram_param_1,
	.param .u32 cu_scan_histogram_param_2
)
{
	.reg .pred 	%p<21>;
	.reg .b32 	%r<257>;
	.reg .b64 	%rd<14>;
	// demoted variable
	.shared .align 16 .b8 _ZZ17cu_scan_histogramE9temp_scan[1184];
	ld.param.u64 	%rd6, [cu_scan_histogram_param_0];
	ld.param.u32 	%r42, [cu_scan_histogram_param_2];
	cvta.to.global.u64 	%rd1, %rd6;
	setp.eq.s32 	%p1, %r42, 0;
	mov.b32 	%r256, 0;
	@%p1 bra 	$L__BB1_28;
	mov.u32 	%r1, %tid.x;
	mov.u32 	%r46, %ctaid.x;
	mul.lo.s32 	%r2, %r42, %r46;
	shr.u32 	%r47, %r1, 3;
	add.s32 	%r48, %r47, %r1;
	shl.b32 	%r49, %r48, 2;
	mov.u32 	%r50, _ZZ17cu_scan_histogramE9temp_scan;
	add.s32 	%r51, %r50, 16;
	add.s32 	%r3, %r51, %r49;
	add.s32 	%r4, %r42, -1;
	setp.lt.u32 	%p2, %r42, 257;
	mad.lo.s32 	%r5, %r1, 36, %r51;
	mov.b32 	%r253, 0;
	mov.u32 	%r256, %r253;
	@%p2 bra 	$L__BB1_19;
	shr.u32 	%r54, %r4, 8;
	add.s32 	%r55, %r54, 1;
	add.s32 	%r246, %r1, %r2;
	and.b32  	%r56, %r55, 33554430;
	neg.s32 	%r245, %r56;
	mov.b32 	%r256, 0;
	mov.b32 	%r248, 256;
	mov.u32 	%r247, %r1;
$L__BB1_3:
	setp.ge.u32 	%p3, %r247, %r42;
	mul.wide.u32 	%rd7, %r246, 4;
	add.s64 	%rd2, %rd1, %rd7;
	mov.b32 	%r250, 0;
	@%p3 bra 	$L__BB1_5;
	ld.global.u32 	%r250, [%rd2];
$L__BB1_5:
	setp.gt.u32 	%p4, %r1, 31;
	st.shared.u32 	[%r3], %r250;
	bar.sync 	0;
	@%p4 bra 	$L__BB1_8;
	setp.ne.s32 	%p5, %r1, 0;
	ld.shared.u32 	%r88, [%r5];
	ld.shared.u32 	%r89, [%r5+4];
	ld.shared.u32 	%r90, [%r5+8];
	ld.shared.u32 	%r91, [%r5+12];
	ld.shared.u32 	%r92, [%r5+16];
	ld.shared.u32 	%r93, [%r5+20];
	ld.shared.u32 	%r94, [%r5+24];
	ld.shared.u32 	%r95, [%r5+28];
	add.s32 	%r96, %r89, %r88;
	add.s32 	%r97, %r96, %r90;
	add.s32 	%r98, %r97, %r91;
	add.s32 	%r99, %r98, %r92;
	add.s32 	%r100, %r99, %r93;
	add.s32 	%r101, %r100, %r94;
	add.s32 	%r62, %r101, %r95;
	mov.b32 	%r60, 1;
	mov.b32 	%r85, 0;
	mov.b32 	%r87, -1;
	// begin inline asm
	{  .reg .u32 r0;  .reg .pred p;  shfl.sync.up.b32 r0|p, %r62, %r60, %r85, %r87;  @p add.u32 r0, r0, %r62;  mov.u32 %r58, r0;}
	// end inline asm
	mov.b32 	%r66, 2;
	// begin inline asm
	{  .reg .u32 r0;  .reg .pred p;  shfl.sync.up.b32 r0|p, %r58, %r66, %r85, %r87;  @p add.u32 r0, r0, %r58;  mov.u32 %r64, r0;}
	// end inline asm
	mov.b32 	%r72, 4;
	// begin inline asm
	{  .reg .u32 r0;  .reg .pred p;  shfl.sync.up.b32 r0|p, %r64, %r72, %r85, %r87;  @p add.u32 r0, r0, %r64;  mov.u32 %r70, r0;}
	// end inline asm
	mov.b32 	%r78, 8;
	// begin inline asm
	{  .reg .u32 r0;  .reg .pred p;  shfl.sync.up.b32 r0|p, %r70, %r78, %r85, %r87;  @p add.u32 r0, r0, %r70;  mov.u32 %r76, r0;}
	// end inline asm
	mov.b32 	%r84, 16;
	// begin inline asm
	{  .reg .u32 r0;  .reg .pred p;  shfl.sync.up.b32 r0|p, %r76, %r84, %r85, %r87;  @p add.u32 r0, r0, %r76;  mov.u32 %r82, r0;}
	// end inline asm
	shfl.sync.idx.b32	%r15|%p6, %r82, 31, 31, -1;
	sub.s32 	%r102, %r82, %r62;
	ld.shared.u32 	%r103, [%r5];
	ld.shared.u32 	%r104, [%r5+4];
	ld.shared.u32 	%r105, [%r5+8];
	ld.shared.u32 	%r106, [%r5+12];
	ld.shared.u32 	%r107, [%r5+16];
	ld.shared.u32 	%r108, [%r5+20];
	ld.shared.u32 	%r109, [%r5+24];
	add.s32 	%r110, %r103, %r102;
	add.s32 	%r111, %r104, %r110;
	add.s32 	%r112, %r105, %r111;
	add.s32 	%r113, %r106, %r112;
	add.s32 	%r114, %r107, %r113;
	add.s32 	%r115, %r108, %r114;
	add.s32 	%r116, %r109, %r115;
	st.shared.u32 	[%r5], %r102;
	st.shared.u32 	[%r5+4], %r110;
	st.shared.u32 	[%r5+8], %r111;
	st.shared.u32 	[%r5+12], %r112;
	st.shared.u32 	[%r5+16], %r113;
	st.shared.u32 	[%r5+20], %r114;
	st.shared.u32 	[%r5+24], %r115;
	st.shared.u32 	[%r5+28], %r116;
	@%p5 bra 	$L__BB1_8;
	st.shared.u32 	[_ZZ17cu_scan_histogramE9temp_scan+1168], %r15;
$L__BB1_8:
	setp.ge.u32 	%p7, %r247, %r42;
	bar.sync 	0;
	ld.shared.u32 	%r16, [%r3];
	ld.shared.u32 	%r17, [_ZZ17cu_scan_histogramE9temp_scan+1168];
	bar.sync 	0;
	@%p7 bra 	$L__BB1_10;
	add.s32 	%r117, %r16, %r256;
	st.global.u32 	[%rd2], %r117;
$L__BB1_10:
	add.s32 	%r18, %r17, %r256;
	add.s32 	%r19, %r247, 256;
	add.s32 	%r119, %r246, 256;
	setp.ge.u32 	%p8, %r19, %r42;
	mul.wide.u32 	%rd8, %r119, 4;
	add.s64 	%rd3, %rd1, %rd8;
	mov.b32 	%r251, 0;
	@%p8 bra 	$L__BB1_12;
	ld.global.u32 	%r251, [%rd3];
$L__BB1_12:
	setp.gt.u32 	%p9, %r1, 31;
	st.shared.u32 	[%r3], %r251;
	bar.sync 	0;
	@%p9 bra 	$L__BB1_15;
	setp.ne.s32 	%p10, %r1, 0;
	ld.shared.u32 	%r150, [%r5];
	ld.shared.u32 	%r151, [%r5+4];
	ld.shared.u32 	%r152, [%r5+8];
	ld.shared.u32 	%r153, [%r5+12];
	ld.shared.u32 	%r154, [%r5+16];
	ld.shared.u32 	%r155, [%r5+20];
	ld.shared.u32 	%r156, [%r5+24];
	ld.shared.u32 	%r157, [%r5+28];
	add.s32 	%r158, %r151, %r150;
	add.s32 	%r159, %r158, %r152;
	add.s32 	%r160, %r159, %r153;
	add.s32 	%r161, %r160, %r154;
	add.s32 	%r162, %r161, %r155;
	add.s32 	%r163, %r162, %r156;
	add.s32 	%r124, %r163, %r157;
	mov.b32 	%r122, 1;
	mov.b32 	%r147, 0;
	mov.b32 	%r149, -1;
	// begin inline asm
	{  .reg .u32 r0;  .reg .pred p;  shfl.sync.up.b32 r0|p, %r124, %r122, %r147, %r149;  @p add.u32 r0, r0, %r124;  mov.u32 %r120, r0;}
	// end inline asm
	mov.b32 	%r128, 2;
	// begin inline asm
	{  .reg .u32 r0;  .reg .pred p;  shfl.sync.up.b32 r0|p, %r120, %r128, %r147, %r149;  @p add.u32 r0, r0, %r120;  mov.u32 %r126, r0;}
	// end inline asm
	mov.b32 	%r134, 4;
	// begin inline asm
	{  .reg .u32 r0;  .reg .pred p;  shfl.sync.up.b32 r0|p, %r126, %r134, %r147, %r149;  @p add.u32 r0, r0, %r126;  mov.u32 %r132, r0;}
	// end inline asm
	mov.b32 	%r140, 8;
	// begin inline asm
	{  .reg .u32 r0;  .reg .pred p;  shfl.sync.up.b32 r0|p, %r132, %r140, %r147, %r149;  @p add.u32 r0, r0, %r132;  mov.u32 %r138, r0;}
	// end inline asm
	mov.b32 	%r146, 16;
	// begin inline asm
	{  .reg .u32 r0;  .reg .pred p;  shfl.sync.up.b32 r0|p, %r138, %r146, %r147, %r149;  @p add.u32 r0, r0, %r138;  mov.u32 %r144, r0;}
	// end inline asm
	shfl.sync.idx.b32	%r22|%p11, %r144, 31, 31, -1;
	sub.s32 	%r164, %r144, %r124;
	ld.shared.u32 	%r165, [%r5];
	ld.shared.u32 	%r166, [%r5+4];
	ld.shared.u32 	%r167, [%r5+8];
	ld.shared.u32 	%r168, [%r5+12];
	ld.shared.u32 	%r169, [%r5+16];
	ld.shared.u32 	%r170, [%r5+20];
	ld.shared.u32 	%r171, [%r5+24];
	add.s32 	%r172, %r165, %r164;
	add.s32 	%r173, %r166, %r172;
	add.s32 	%r174, %r167, %r173;
	add.s32 	%r175, %r168, %r174;
	add.s32 	%r176, %r169, %r175;
	add.s32 	%r177, %r170, %r176;
	add.s32 	%r178, %r171, %r177;
	st.shared.u32 	[%r5], %r164;
	st.shared.u32 	[%r5+4], %r172;
	st.shared.u32 	[%r5+8], %r173;
	st.shared.u32 	[%r5+12], %r174;
	st.shared.u32 	[%r5+16], %r175;
	st.shared.u32 	[%r5+20], %r176;
	st.shared.u32 	[%r5+24], %r177;
	st.shared.u32 	[%r5+28], %r178;
	@%p10 bra 	$L__BB1_15;
	st.shared.u32 	[_ZZ17cu_scan_histogramE9temp_scan+1168], %r22;
$L__BB1_15:
	setp.ge.u32 	%p12, %r19, %r42;
	bar.sync 	0;
	ld.shared.u32 	%r23, [%r3];
	ld.shared.u32 	%r24, [_ZZ17cu_scan_histogramE9temp_scan+1168];
	bar.sync 	0;
	@%p12 bra 	$L__BB1_17;
	add.s32 	%r179, %r23, %r18;
	st.global.u32 	[%rd3], %r179;
$L__BB1_17:
	add.s32 	%r256, %r24, %r18;
	add.s32 	%r248, %r248, 512;
	add.s32 	%r247, %r247, 512;
	add.s32 	%r246, %r246, 512;
	add.s32 	%r245, %r245, 2;
	setp.ne.s32 	%p13, %r245, 0;
	@%p13 bra 	$L__BB1_3;
	add.s32 	%r253, %r248, -256;
$L__BB1_19:
	and.b32  	%r180, %r4, 256;
	setp.ne.s32 	%p14, %r180, 0;
	@%p14 bra 	$L__BB1_28;
	add.s32 	%r34, %r253, %r1;
	add.s32 	%r182, %r34, %r2;
	setp.ge.u32 	%p15, %r34, %r42;
	mul.wide.u32 	%rd9, %r182, 4;
	add.s64 	%rd4, %rd1, %rd9;
	mov.b32 	%r255, 0;
	@%p15 bra 	$L__BB1_22;
	ld.global.u32 	%r255, [%rd4];
$L__BB1_22:
	st.shared.u32 	[%r3], %r255;
	bar.sync 	0;
	setp.gt.u32 	%p16, %r1, 31;
	@%p16 bra 	$L__BB1_25;
	ld.shared.u32 	%r213, [%r5];
	ld.shared.u32 	%r214, [%r5+4];
	ld.shared.u32 	%r215, [%r5+8];
	ld.shared.u32 	%r216, [%r5+12];
	ld.shared.u32 	%r217, [%r5+16];
	ld.shared.u32 	%r218, [%r5+20];
	ld.shared.u32 	%r219, [%r5+24];
	ld.shared.u32 	%r220, [%r5+28];
	add.s32 	%r221, %r214, %r213;
	add.s32 	%r222, %r221, %r215;
	add.s32 	%r223, %r222, %r216;
	add.s32 	%r224, %r223, %r217;
	add.s32 	%r225, %r224, %r218;
	add.s32 	%r226, %r225, %r219;
	add.s32 	%r187, %r226, %r220;
	mov.b32 	%r185, 1;
	mov.b32 	%r210, 0;
	mov.b32 	%r212, -1;
	// begin inline asm
	{  .reg .u32 r0;  .reg .pred p;  shfl.sync.up.b32 r0|p, %r187, %r185, %r210, %r212;  @p add.u32 r0, r0, %r187;  mov.u32 %r183, r0;}
	// end inline asm
	mov.b32 	%r191, 2;
	// begin inline asm
	{  .reg .u32 r0;  .reg .pred p;  shfl.sync.up.b32 r0|p, %r183, %r191, %r210, %r212;  @p add.u32 r0, r0, %r183;  mov.u32 %r189, r0;}
	// end inline asm
	mov.b32 	%r197, 4;
	// begin inline asm
	{  .reg .u32 r0;  .reg .pred p;  shfl.sync.up.b32 r0|p, %r189, %r197, %r210, %r212;  @p add.u32 r0, r0, %r189;  mov.u32 %r195, r0;}
	// end inline asm
	mov.b32 	%r203, 8;
	// begin inline asm
	{  .reg .u32 r0;  .reg .pred p;  shfl.sync.up.b32 r0|p, %r195, %r203, %r210, %r212;  @p add.u32 r0, r0, %r195;  mov.u32 %r201, r0;}
	// end inline asm
	mov.b32 	%r209, 16;
	// begin inline asm
	{  .reg .u32 r0;  .reg .pred p;  shfl.sync.up.b32 r0|p, %r201, %r209, %r210, %r212;  @p add.u32 r0, r0, %r201;  mov.u32 %r207, r0;}
	// end inline asm
	shfl.sync.idx.b32	%r37|%p17, %r207, 31, 31, -1;
	sub.s32 	%r227, %r207, %r187;
	ld.shared.u32 	%r228, [%r5];
	ld.shared.u32 	%r229, [%r5+4];
	ld.shared.u32 	%r230, [%r5+8];
	ld.shared.u32 	%r231, [%r5+12];
	ld.shared.u32 	%r232, [%r5+16];
	ld.shared.u32 	%r233, [%r5+20];
	ld.shared.u32 	%r234, [%r5+24];
	add.s32 	%r235, %r228, %r227;
	add.s32 	%r236, %r229, %r235;
	add.s32 	%r237, %r230, %r236;
	add.s32 	%r238, %r231, %r237;
	add.s32 	%r239, %r232, %r238;
	add.s32 	%r240, %r233, %r239;
	add.s32 	%r241, %r234, %r240;
	st.shared.u32 	[%r5], %r227;
	st.shared.u32 	[%r5+4], %r235;
	st.shared.u32 	[%r5+8], %r236;
	st.shared.u32 	[%r5+12], %r237;
	st.shared.u32 	[%r5+16], %r238;
	st.shared.u32 	[%r5+20], %r239;
	st.shared.u32 	[%r5+24], %r240;
	st.shared.u32 	[%r5+28], %r241;
	setp.ne.s32 	%p18, %r1, 0;
	@%p18 bra 	$L__BB1_25;
	st.shared.u32 	[_ZZ17cu_scan_histogramE9temp_scan+1168], %r37;
$L__BB1_25:
	setp.ge.u32 	%p19, %r34, %r42;
	bar.sync 	0;
	ld.shared.u32 	%r38, [%r3];
	ld.shared.u32 	%r39, [_ZZ17cu_scan_histogramE9temp_scan+1168];
	bar.sync 	0;
	@%p19 bra 	$L__BB1_27;
	add.s32 	%r242, %r38, %r256;
	st.global.u32 	[%rd4], %r242;
$L__BB1_27:
	add.s32 	%r256, %r39, %r256;
$L__BB1_28:
	mov.u32 	%r243, %tid.x;
	setp.ne.s32 	%p20, %r243, 0;
	@%p20 bra 	$L__BB1_30;
	ld.param.u64 	%rd13, [cu_scan_histogram_param_1];
	mov.u32 	%r244, %ctaid.x;
	cvta.to.global.u64 	%rd10, %rd13;
	mul.wide.u32 	%rd11, %r244, 4;
	add.s64 	%rd12, %rd10, %rd11;
	st.global.u32 	[%rd12], %r256;
$L__BB1_30:
	ret;

}
	// .globl	cu_scan_bucket_index
.visible .entry cu_scan_bucket_index(
	.param .u64 .ptr .align 1 cu_scan_bucket_index_param_0
)
{
	.reg .pred 	%p<2>;
	.reg .b32 	%r<71>;
	.reg .b64 	%rd<5>;
	// demoted variable
	.shared .align 16 .b8 _ZZ20cu_scan_bucket_indexE9temp_scan[1184];
	ld.param.u64 	%rd2, [cu_scan_bucket_index_param_0];
	cvta.to.global.u64 	%rd3, %rd2;
	mov.u32 	%r1, %tid.x;
	mul.wide.u32 	%rd4, %r1, 4;
	add.s64 	%rd1, %rd3, %rd4;
	ld.global.u32 	%r3, [%rd1];
	shr.u32 	%r4, %r1, 3;
	add.s32 	%r5, %r4, %r1;
	shl.b32 	%r6, %r5, 2;
	mov.u32 	%r7, _ZZ20cu_scan_bucket_indexE9temp_scan;
	add.s32 	%r8, %r7, %r6;
	add.s32 	%r2, %r8, 16;
	st.shared.u32 	[%r8+16], %r3;
	bar.sync 	0;
	setp.gt.u32 	%p1, %r1, 31;
	@%p1 bra 	$L__BB2_2;
	mad.lo.s32 	%r40, %r1, 36, %r7;
	ld.shared.u32 	%r41, [%r40+16];
	ld.shared.u32 	%r42, [%r40+20];
	ld.shared.u32 	%r43, [%r40+24];
	ld.shared.u32 	%r44, [%r40+28];
	ld.shared.u32 	%r45, [%r40+32];
	ld.shared.u32 	%r46, [%r40+36];
	ld.shared.u32 	%r47, [%r40+40];
	ld.shared.u32 	%r48, [%r40+44];
	add.s32 	%r49, %r42, %r41;
	add.s32 	%r50, %r49, %r43;
	add.s32 	%r51, %r50, %r44;
	add.s32 	%r52, %r51, %r45;
	add.s32 	%r53, %r52, %r46;
	add.s32 	%r54, %r53, %r47;
	add.s32 	%r13, %r54, %r48;
	mov.b32 	%r11, 1;
	mov.b32 	%r36, 0;
	mov.b32 	%r38, -1;
	// begin inline asm
	{  .reg .u32 r0;  .reg .pred p;  shfl.sync.up.b32 r0|p, %r13, %r11, %r36, %r38;  @p add.u32 r0, r0, %r13;  mov.u32 %r9, r0;}
	// end inline asm
	mov.b32 	%r17, 2;
	// begin inline asm
	{  .reg .u32 r0;  .reg .pred p;  shfl.sync.up.b32 r0|p, %r9, %r17, %r36, %r38;  @p add.u32 r0, r0, %r9;  mov.u32 %r15, r0;}
	// end inline asm
	mov.b32 	%r23, 4;
	// begin inline asm
	{  .reg .u32 r0;  .reg .pred p;  shfl.sync.up.b32 r0|p, %r15, %r23, %r36, %r38;  @p add.u32 r0, r0, %r15;  mov.u32 %r21, r0;}
	// end inline asm
	mov.b32 	%r29, 8;
	// begin inline asm
	{  .reg .u32 r0;  .reg .pred p;  shfl.sync.up.b32 r0|p, %r21, %r29, %r36, %r38;  @p add.u32 r0, r0, %r21;  mov.u32 %r27, r0;}
	// end inline asm
	mov.b32 	%r35, 16;
	// begin inline asm
	{  .reg .u32 r0;  .reg .pred p;  shfl.sync.up.b32 r0|p, %r27, %r35, %r36, %r38;  @p add.u32 r0, r0, %r27;  mov.u32 %r33, r0;}
	// end inline asm
	sub.s32 	%r55, %r33, %r13;
	ld.shared.u32 	%r56, [%r40+16];
	ld.shared.u32 	%r57, [%r40+20];
	ld.shared.u32 	%r58, [%r40+24];
	ld.shared.u32 	%r59, [%r40+28];
	ld.shared.u32 	%r60, [%r40+32];
	ld.shared.u32 	%r61, [%r40+36];
	ld.shared.u32 	%r62, [%r40+40];
	add.s32 	%r63, %r56, %r55;
	add.s32 	%r64, %r57, %r63;
	add.s32 	%r65, %r58, %r64;
	add.s32 	%r66, %r59, %r65;
	add.s32 	%r67, %r60, %r66;
	add.s32 	%r68, %r61, %r67;
	add.s32 	%r69, %r62, %r68;
	st.shared.u32 	[%r40+16], %r55;
	st.shared.u32 	[%r40+20], %r63;
	st.shared.u32 	[%r40+24], %r64;
	st.shared.u32 	[%r40+28], %r65;
	st.shared.u32 	[%r40+32], %r66;
	st.shared.u32 	[%r40+36], %r67;
	st.shared.u32 	[%r40+40], %r68;
	st.shared.u32 	[%r40+44], %r69;
$L__BB2_2:
	bar.sync 	0;
	ld.shared.u32 	%r70, [%r2];
	bar.sync 	0;
	st.global.u32 	[%rd1], %r70;
	ret;

}
	// .globl	_Z26cu_compute_indices_genericPhPjS0_S0_jjj
.visible .entry _Z26cu_compute_indices_genericPhPjS0_S0_jjj(
	.param .u64 .ptr .align 1 _Z26cu_compute_indices_genericPhPjS0_S0_jjj_param_0,
	.param .u64 .ptr .align 1 _Z26cu_compute_indices_genericPhPjS0_S0_jjj_param_1,
	.param .u64 .ptr .align 1 _Z26cu_compute_indices_genericPhPjS0_S0_jjj_param_2,
	.param .u64 .ptr .align 1 _Z26cu_compute_indices_genericPhPjS0_S0_jjj_param_3,
	.param .u32 _Z26cu_compute_indices_genericPhPjS0_S0_jjj_param_4,
	.param .u32 _Z26cu_compute_indices_genericPhPjS0_S0_jjj_param_5,
	.param .u32 _Z26cu_compute_indices_genericPhPjS0_S0_jjj_param_6
)
{
	.local .align 16 .b8 	__local_depot3[1024];
	.reg .b64 	%SP;
	.reg .b64 	%SPL;
	.reg .pred 	%p<10>;
	.reg .b32 	%r<93>;
	.reg .b64 	%rd<69>;

	mov.u64 	%SPL, __local_depot3;
	ld.param.u64 	%rd7, [_Z26cu_compute_indices_genericPhPjS0_S0_jjj_param_0];
	ld.param.u64 	%rd8, [_Z26cu_compute_indices_genericPhPjS0_S0_jjj_param_1];
	ld.param.u64 	%rd9, [_Z26cu_compute_indices_genericPhPjS0_S0_jjj_param_2];
	ld.param.u64 	%rd10, [_Z26cu_compute_indices_genericPhPjS0_S0_jjj_param_3];
	ld.param.u32 	%r17, [_Z26cu_compute_indices_genericPhPjS0_S0_jjj_param_4];
	ld.param.u32 	%r14, [_Z26cu_compute_indices_genericPhPjS0_S0_jjj_param_5];
	ld.param.u32 	%r15, [_Z26cu_compute_indices_genericPhPjS0_S0_jjj_param_6];
	cvta.to.global.u64 	%rd1, %rd8;
	cvta.to.global.u64 	%rd2, %rd9;
	cvta.to.global.u64 	%rd3, %rd10;
	cvta.to.global.u64 	%rd4, %rd7;
	add.u64 	%rd5, %SPL, 0;
	mov.u32 	%r1, %nctaid.x;
	mov.u32 	%r2, %ctaid.x;
	shl.b32 	%r3, %r2, 8;
	mov.b32 	%r92, 0;
	st.local.v4.u32 	[%rd5], {%r92, %r92, %r92, %r92};
	st.local.v4.u32 	[%rd5+16], {%r92, %r92, %r92, %r92};
	st.local.v4.u32 	[%rd5+32], {%r92, %r92, %r92, %r92};
	st.local.v4.u32 	[%rd5+48], {%r92, %r92, %r92, %r92};
	st.local.v4.u32 	[%rd5+64], {%r92, %r92, %r92, %r92};
	st.local.v4.u32 	[%rd5+80], {%r92, %r92, %r92, %r92};
	st.local.v4.u32 	[%rd5+96], {%r92, %r92, %r92, %r92};
	st.local.v4.u32 	[%rd5+112], {%r92, %r92, %r92, %r92};
	st.local.v4.u32 	[%rd5+128], {%r92, %r92, %r92, %r92};
	st.local.v4.u32 	[%rd5+144], {%r92, %r92, %r92, %r92};
	st.local.v4.u32 	[%rd5+160], {%r92, %r92, %r92, %r92};
	st.local.v4.u32 	[%rd5+176], {%r92, %r92, %r92, %r92};
	st.local.v4.u32 	[%rd5+192], {%r92, %r92, %r92, %r92};
	st.local.v4.u32 	[%rd5+208], {%r92, %r92, %r92, %r92};
	st.local.v4.u32 	[%rd5+224], {%r92, %r92, %r92, %r92};
	st.local.v4.u32 	[%rd5+240], {%r92, %r92, %r92, %r92};
	st.local.v4.u32 	[%rd5+256], {%r92, %r92, %r92, %r92};
	st.local.v4.u32 	[%rd5+272], {%r92, %r92, %r92, %r92};
	st.local.v4.u32 	[%rd5+288], {%r92, %r92, %r92, %r92};
	st.local.v4.u32 	[%rd5+304], {%r92, %r92, %r92, %r92};
	st.local.v4.u32 	[%rd5+320], {%r92, %r92, %r92, %r92};
	st.local.v4.u32 	[%rd5+336], {%r92, %r92, %r92, %r92};
	st.local.v4.u32 	[%rd5+352], {%r92, %r92, %r92, %r92};
	st.local.v4.u32 	[%rd5+368], {%r92, %r92, %r92, %r92};
	st.local.v4.u32 	[%rd5+384], {%r92, %r92, %r92, %r92};
	st.local.v4.u32 	[%rd5+400], {%r92, %r92, %r92, %r92};
	st.local.v4.u32 	[%rd5+416], {%r92, %r92, %r92, %r92};
	st.local.v4.u32 	[%rd5+432], {%r92, %r92, %r92, %r92};
	st.local.v4.u32 	[%rd5+448], {%r92, %r92, %r92, %r92};
	st.local.v4.u32 	[%rd5+464], {%r92, %r92, %r92, %r92};
	st.local.v4.u32 	[%rd5+480], {%r92, %r92, %r92, %r92};
	st.local.v4.u32 	[%rd5+496], {%r92, %r92, %r92, %r92};
	st.local.v4.u32 	[%rd5+512], {%r92, %r92, %r92, %r92};
	st.local.v4.u32 	[%rd5+528], {%r92, %r92, %r92, %r92};
	st.local.v4.u32 	[%rd5+544], {%r92, %r92, %r92, %r92};
	st.local.v4.u32 	[%rd5+560], {%r92, %r92, %r92, %r92};
	st.local.v4.u32 	[%rd5+576], {%r92, %r92, %r92, %r92};
	st.local.v4.u32 	[%rd5+592], {%r92, %r92, %r92, %r92};
	st.local.v4.u32 	[%rd5+608], {%r92, %r92, %r92, %r92};
	st.local.v4.u32 	[%rd5+624], {%r92, %r92, %r92, %r92};
	st.local.v4.u32 	[%rd5+640], {%r92, %r92, %r92, %r92};
	st.local.v4.u32 	[%rd5+656], {%r92, %r92, %r92, %r92};
	st.local.v4.u32 	[%rd5+672], {%r92, %r92, %r92, %r92};
	st.local.v4.u32 	[%rd5+688], {%r92, %r92, %r92, %r92};
	st.local.v4.u32 	[%rd5+704], {%r92, %r92, %r92, %r92};
	st.local.v4.u32 	[%rd5+720], {%r92, %r92, %r92, %r92};
	st.local.v4.u32 	[%rd5+736], {%r92, %r92, %r92, %r92};
	st.local.v4.u32 	[%rd5+752], {%r92, %r92, %r92, %r92};
	st.local.v4.u32 	[%rd5+768], {%r92, %r92, %r92, %r92};
	st.local.v4.u32 	[%rd5+784], {%r92, %r92, %r92, %r92};
	st.local.v4.u32 	[%rd5+800], {%r92, %r92, %r92, %r92};
	st.local.v4.u32 	[%rd5+816], {%r92, %r92, %r92, %r92};
	st.local.v4.u32 	[%rd5+832], {%r92, %r92, %r92, %r92};
	st.local.v4.u32 	[%rd5+848], {%r92, %r92, %r92, %r92};
	st.local.v4.u32 	[%rd5+864], {%r92, %r92, %r92, %r92};
	st.local.v4.u32 	[%rd5+880], {%r92, %r92, %r92, %r92};
	st.local.v4.u32 	[%rd5+896], {%r92, %r92, %r92, %r92};
	st.local.v4.u32 	[%rd5+912], {%r92, %r92, %r92, %r92};
	st.local.v4.u32 	[%rd5+928], {%r92, %r92, %r92, %r92};
	st.local.v4.u32 	[%rd5+944], {%r92, %r92, %r92, %r92};
	st.local.v4.u32 	[%rd5+960], {%r92, %r92, %r92, %r92};
	st.local.v4.u32 	[%rd5+976], {%r92, %r92, %r92, %r92};
	st.local.v4.u32 	[%rd5+992], {%r92, %r92, %r92, %r92};
	st.local.v4.u32 	[%rd5+1008], {%r92, %r92, %r92, %r92};
	max.u32 	%r18, %r17, %r3;
	sub.s32 	%r4, %r18, %r3;
$L__BB3_1:
	setp.eq.s32 	%p1, %r92, %r4;
	@%p1 bra 	$L__BB3_10;
	add.s32 	%r19, %r92, %r3;
	mad.lo.s32 	%r6, %r19, %r14, %r15;
	cvt.u64.u32 	%rd12, %r6;
	add.s64 	%rd13, %rd4, %rd12;
	ld.global.u8 	%r20, [%rd13];
	mul.wide.u32 	%rd14, %r20, 4;
	add.s64 	%rd15, %rd3, %rd14;
	ld.global.u32 	%r21, [%rd15];
	mad.lo.s32 	%r22, %r1, %r20, %r2;
	mul.wide.u32 	%rd16, %r22, 4;
	add.s64 	%rd17, %rd2, %rd16;
	ld.global.u32 	%r23, [%rd17];
	add.s32 	%r24, %r23, %r21;
	add.s64 	%rd18, %rd5, %rd14;
	ld.local.u32 	%r25, [%rd18];
	add.s32 	%r26, %r24, %r25;
	add.s32 	%r27, %r25, 1;
	st.local.u32 	[%rd18], %r27;
	mul.wide.u32 	%rd19, %r19, 4;
	add.s64 	%rd6, %rd1, %rd19;
	st.global.u32 	[%rd6], %r26;
	add.s32 	%r28, %r92, 1;
	setp.eq.s32 	%p2, %r28, %r4;
	@%p2 bra 	$L__BB3_10;
	add.s32 	%r7, %r6, %r14;
	cvt.u64.u32 	%rd20, %r7;
	add.s64 	%rd21, %rd4, %rd20;
	ld.global.u8 	%r29, [%rd21];
	mul.wide.u32 	%rd22, %r29, 4;
	add.s64 	%rd23, %rd3, %rd22;
	ld.global.u32 	%r30, [%rd23];
	mad.lo.s32 	%r31, %r1, %r29, %r2;
	mul.wide.u32 	%rd24, %r31, 4;
	add.s64 	%rd25, %rd2, %rd24;
	ld.global.u32 	%r32, [%rd25];
	add.s32 	%r33, %r32, %r30;
	add.s64 	%rd26, %rd5, %rd22;
	ld.local.u32 	%r34, [%rd26];
	add.s32 	%r35, %r33, %r34;
	add.s32 	%r36, %r34, 1;
	st.local.u32 	[%rd26], %r36;
	st.global.u32 	[%rd6+4], %r35;
	add.s32 	%r37, %r92, 2;
	setp.eq.s32 	%p3, %r37, %r4;
	@%p3 bra 	$L__BB3_10;
	add.s32 	%r8, %r7, %r14;
	cvt.u64.u32 	%rd27, %r8;
	add.s64 	%rd28, %rd4, %rd27;
	ld.global.u8 	%r38, [%rd28];
	mul.wide.u32 	%rd29, %r38, 4;
	add.s64 	%rd30, %rd3, %rd29;
	ld.global.u32 	%r39, [%rd30];
	mad.lo.s32 	%r40, %r1, %r38, %r2;
	mul.wide.u32 	%rd31, %r40, 4;
	add.s64 	%rd32, %rd2, %rd31;
	ld.global.u32 	%r41, [%rd32];
	add.s32 	%r42, %r41, %r39;
	add.s64 	%rd33, %rd5, %rd29;
	ld.local.u32 	%r43, [%rd33];
	add.s32 	%r44, %r42, %r43;
	add.s32 	%r45, %r43, 1;
	st.local.u32 	[%rd33], %r45;
	st.global.u32 	[%rd6+8], %r44;
	add.s32 	%r46, %r92, 3;
	setp.eq.s32 	%p4, %r46, %r4;
	@%p4 bra 	$L__BB3_10;
	add.s32 	%r9, %r8, %r14;
	cvt.u64.u32 	%rd34, %r9;
	add.s64 	%rd35, %rd4, %rd34;
	ld.global.u8 	%r47, [%rd35];
	mul.wide.u32 	%rd36, %r47, 4;
	add.s64 	%rd37, %rd3, %rd36;
	ld.global.u32 	%r48, [%rd37];
	mad.lo.s32 	%r49, %r1, %r47, %r2;
	mul.wide.u32 	%rd38, %r49, 4;
	add.s64 	%rd39, %rd2, %rd38;
	ld.global.u32 	%r50, [%rd39];
	add.s32 	%r51, %r50, %r48;
	add.s64 	%rd40, %rd5, %rd36;
	ld.local.u32 	%r52, [%rd40];
	add.s32 	%r53, %r51, %r52;
	add.s32 	%r54, %r52, 1;
	st.local.u32 	[%rd40], %r54;
	st.global.u32 	[%rd6+12], %r53;
	add.s32 	%r55, %r92, 4;
	setp.eq.s32 	%p5, %r55, %r4;
	@%p5 bra 	$L__BB3_10;
	add.s32 	%r10, %r9, %r14;
	cvt.u64.u32 	%rd41, %r10;
	add.s64 	%rd42, %rd4, %rd41;
	ld.global.u8 	%r56, [%rd42];
	mul.wide.u32 	%rd43, %r56, 4;
	add.s64 	%rd44, %rd3, %rd43;
	ld.global.u32 	%r57, [%rd44];
	mad.lo.s32 	%r58, %r1, %r56, %r2;
	mul.wide.u32 	%rd45, %r58, 4;
	add.s64 	%rd46, %rd2, %rd45;
	ld.global.u32 	%r59, [%rd46];
	add.s32 	%r60, %r59, %r57;
	add.s64 	%rd47, %rd5, %rd43;
	ld.local.u32 	%r61, [%rd47];
	add.s32 	%r62, %r60, %r61;
	add.s32 	%r63, %r61, 1;
	st.local.u32 	[%rd47], %r63;
	st.global.u32 	[%rd6+16], %r62;
	add.s32 	%r64, %r92, 5;
	setp.eq.s32 	%p6, %r64, %r4;
	@%p6 bra 	$L__BB3_10;
	add.s32 	%r11, %r10, %r14;
	cvt.u64.u32 	%rd48, %r11;
	add.s64 	%rd49, %rd4, %rd48;
	ld.global.u8 	%r65, [%rd49];
	mul.wide.u32 	%rd50, %r65, 4;
	add.s64 	%rd51, %rd3, %rd50;
	ld.global.u32 	%r66, [%rd51];
	mad.lo.s32 	%r67, %r1, %r65, %r2;
	mul.wide.u32 	%rd52, %r67, 4;
	add.s64 	%rd53, %rd2, %rd52;
	ld.global.u32 	%r68, [%rd53];
	add.s32 	%r69, %r68, %r66;
	add.s64 	%rd54, %rd5, %rd50;
	ld.local.u32 	%r70, [%rd54];
	add.s32 	%r71, %r69, %r70;
	add.s32 	%r72, %r70, 1;
	st.local.u32 	[%rd54], %r72;
	st.global.u32 	[%rd6+20], %r71;
	add.s32 	%r73, %r92, 6;
	setp.eq.s32 	%p7, %r73, %r4;
	@%p7 bra 	$L__BB3_10;
	add.s32 	%r12, %r11, %r14;
	cvt.u64.u32 	%rd55, %r12;
	add.s64 	%rd56, %rd4, %rd55;
	ld.global.u8 	%r74, [%rd56];
	mul.wide.u32 	%rd57, %r74, 4;
	add.s64 	%rd58, %rd3, %rd57;
	ld.global.u32 	%r75, [%rd58];
	mad.lo.s32 	%r76, %r1, %r74, %r2;
	mul.wide.u32 	%rd59, %r76, 4;
	add.s64 	%rd60, %rd2, %rd59;
	ld.global.u32 	%r77, [%rd60];
	add.s32 	%r78, %r77, %r75;
	add.s64 	%rd61, %rd5, %rd57;
	ld.local.u32 	%r79, [%rd61];
	add.s32 	%r80, %r78, %r79;
	add.s32 	%r81, %r79, 1;
	st.local.u32 	[%rd61], %r81;
	st.global.u32 	[%rd6+24], %r80;
	add.s32 	%r82, %r92, 7;
	setp.eq.s32 	%p8, %r82, %r4;
	@%p8 bra 	$L__BB3_10;
	add.s32 	%r83, %r12, %r14;
	cvt.u64.u32 	%rd62, %r83;
	add.s64 	%rd63, %rd4, %rd62;
	ld.global.u8 	%r84, [%rd63];
	mul.wide.u32 	%rd64, %r84, 4;
	add.s64 	%rd65, %rd3, %rd64;
	ld.global.u32 	%r85, [%rd65];
	mad.lo.s32 	%r86, %r1, %r84, %r2;
	mul.wide.u32 	%rd66, %r86, 4;
	add.s64 	%rd67, %rd2, %rd66;
	ld.global.u32 	%r87, [%rd67];
	add.s32 	%r88, %r87, %r85;
	add.s64 	%rd68, %rd5, %rd64;
	ld.local.u32 	%r89, [%rd68];
	add.s32 	%r90, %r88, %r89;
	add.s32 	%r91, %r89, 1;
	st.local.u32 	[%rd68], %r91;
	st.global.u32 	[%rd6+28], %r90;
	add.s32 	%r92, %r92, 8;
	setp.ne.s32 	%p9, %r92, 256;
	@%p9 bra 	$L__BB3_1;
$L__BB3_10:
	ret;

}
	// .globl	cu_compute_indices_uint32
.visible .entry cu_compute_indices_uint32(
	.param .u64 .ptr .align 1 cu_compute_indices_uint32_param_0,
	.param .u64 .ptr .align 1 cu_compute_indices_uint32_param_1,
	.param .u64 .ptr .align 1 cu_compute_indices_uint32_param_2,
	.param .u64 .ptr .align 1 cu_compute_indices_uint32_param_3,
	.param .u32 cu_compute_indices_uint32_param_4,
	.param .u32 cu_compute_indices_uint32_param_5
)
{
	.local .align 16 .b8 	__local_depot4[1024];
	.reg .b64 	%SP;
	.reg .b64 	%SPL;
	.reg .pred 	%p<10>;
	.reg .b32 	%r<109>;
	.reg .b64 	%rd<62>;

	mov.u64 	%SPL, __local_depot4;
	ld.param.u64 	%rd8, [cu_compute_indices_uint32_param_0];
	ld.param.u64 	%rd9, [cu_compute_indices_uint32_param_1];
	ld.param.u64 	%rd10, [cu_compute_indices_uint32_param_2];
	ld.param.u64 	%rd11, [cu_compute_indices_uint32_param_3];
	ld.param.u32 	%r9, [cu_compute_indices_uint32_param_4];
	ld.param.u32 	%r10, [cu_compute_indices_uint32_param_5];
	cvta.to.global.u64 	%rd1, %rd9;
	cvta.to.global.u64 	%rd2, %rd10;
	cvta.to.global.u64 	%rd3, %rd11;
	cvta.to.global.u64 	%rd4, %rd8;
	add.u64 	%rd5, %SPL, 0;
	mov.u32 	%r1, %nctaid.x;
	mov.u32 	%r2, %ctaid.x;
	shl.b32 	%r3, %r2, 8;
	mov.b32 	%r108, 0;
	st.local.v4.u32 	[%rd5], {%r108, %r108, %r108, %r108};
	st.local.v4.u32 	[%rd5+16], {%r108, %r108, %r108, %r108};
	st.local.v4.u32 	[%rd5+32], {%r108, %r108, %r108, %r108};
	st.local.v4.u32 	[%rd5+48], {%r108, %r108, %r108, %r108};
	st.local.v4.u32 	[%rd5+64], {%r108, %r108, %r108, %r108};
	st.local.v4.u32 	[%rd5+80], {%r108, %r108, %r108, %r108};
	st.local.v4.u32 	[%rd5+96], {%r108, %r108, %r108, %r108};
	st.local.v4.u32 	[%rd5+112], {%r108, %r108, %r108, %r108};
	st.local.v4.u32 	[%rd5+128], {%r108, %r108, %r108, %r108};
	st.local.v4.u32 	[%rd5+144], {%r108, %r108, %r108, %r108};
	st.local.v4.u32 	[%rd5+160], {%r108, %r108, %r108, %r108};
	st.local.v4.u32 	[%rd5+176], {%r108, %r108, %r108, %r108};
	st.local.v4.u32 	[%rd5+192], {%r108, %r108, %r108, %r108};
	st.local.v4.u32 	[%rd5+208], {%r108, %r108, %r108, %r108};
	st.local.v4.u32 	[%rd5+224], {%r108, %r108, %r108, %r108};
	st.local.v4.u32 	[%rd5+240], {%r108, %r108, %r108, %r108};
	st.local.v4.u32 	[%rd5+256], {%r108, %r108, %r108, %r108};
	st.local.v4.u32 	[%rd5+272], {%r108, %r108, %r108, %r108};
	st.local.v4.u32 	[%rd5+288], {%r108, %r108, %r108, %r108};
	st.local.v4.u32 	[%rd5+304], {%r108, %r108, %r108, %r108};
	st.local.v4.u32 	[%rd5+320], {%r108, %r108, %r108, %r108};
	st.local.v4.u32 	[%rd5+336], {%r108, %r108, %r108, %r108};
	st.local.v4.u32 	[%rd5+352], {%r108, %r108, %r108, %r108};
	st.local.v4.u32 	[%rd5+368], {%r108, %r108, %r108, %r108};
	st.local.v4.u32 	[%rd5+384], {%r108, %r108, %r108, %r108};
	st.local.v4.u32 	[%rd5+400], {%r108, %r108, %r108, %r108};
	st.local.v4.u32 	[%rd5+416], {%r108, %r108, %r108, %r108};
	st.local.v4.u32 	[%rd5+432], {%r108, %r108, %r108, %r108};
	st.local.v4.u32 	[%rd5+448], {%r108, %r108, %r108, %r108};
	st.local.v4.u32 	[%rd5+464], {%r108, %r108, %r108, %r108};
	st.local.v4.u32 	[%rd5+480], {%r108, %r108, %r108, %r108};
	st.local.v4.u32 	[%rd5+496], {%r108, %r108, %r108, %r108};
	st.local.v4.u32 	[%rd5+512], {%r108, %r108, %r108, %r108};
	st.local.v4.u32 	[%rd5+528], {%r108, %r108, %r108, %r108};
	st.local.v4.u32 	[%rd5+544], {%r108, %r108, %r108, %r108};
	st.local.v4.u32 	[%rd5+560], {%r108, %r108, %r108, %r108};
	st.local.v4.u32 	[%rd5+576], {%r108, %r108, %r108, %r108};
	st.local.v4.u32 	[%rd5+592], {%r108, %r108, %r108, %r108};
	st.local.v4.u32 	[%rd5+608], {%r108, %r108, %r108, %r108};
	st.local.v4.u32 	[%rd5+624], {%r108, %r108, %r108, %r108};
	st.local.v4.u32 	[%rd5+640], {%r108, %r108, %r108, %r108};
	st.local.v4.u32 	[%rd5+656], {%r108, %r108, %r108, %r108};
	st.local.v4.u32 	[%rd5+672], {%r108, %r108, %r108, %r108};
	st.local.v4.u32 	[%rd5+688], {%r108, %r108, %r108, %r108};
	st.local.v4.u32 	[%rd5+704], {%r108, %r108, %r108, %r108};
	st.local.v4.u32 	[%rd5+720], {%r108, %r108, %r108, %r108};
	st.local.v4.u32 	[%rd5+736], {%r108, %r108, %r108, %r108};
	st.local.v4.u32 	[%rd5+752], {%r108, %r108, %r108, %r108};
	st.local.v4.u32 	[%rd5+768], {%r108, %r108, %r108, %r108};
	st.local.v4.u32 	[%rd5+784], {%r108, %r108, %r108, %r108};
	st.local.v4.u32 	[%rd5+800], {%r108, %r108, %r108, %r108};
	st.local.v4.u32 	[%rd5+816], {%r108, %r108, %r108, %r108};
	st.local.v4.u32 	[%rd5+832], {%r108, %r108, %r108, %r108};
	st.local.v4.u32 	[%rd5+848], {%r108, %r108, %r108, %r108};
	st.local.v4.u32 	[%rd5+864], {%r108, %r108, %r108, %r108};
	st.local.v4.u32 	[%rd5+880], {%r108, %r108, %r108, %r108};
	st.local.v4.u32 	[%rd5+896], {%r108, %r108, %r108, %r108};
	st.local.v4.u32 	[%rd5+912], {%r108, %r108, %r108, %r108};
	st.local.v4.u32 	[%rd5+928], {%r108, %r108, %r108, %r108};
	st.local.v4.u32 	[%rd5+944], {%r108, %r108, %r108, %r108};
	st.local.v4.u32 	[%rd5+960], {%r108, %r108, %r108, %r108};
	st.local.v4.u32 	[%rd5+976], {%r108, %r108, %r108, %r108};
	st.local.v4.u32 	[%rd5+992], {%r108, %r108, %r108, %r108};
	st.local.v4.u32 	[%rd5+1008], {%r108, %r108, %r108, %r108};
	shl.b32 	%r4, %r10, 3;
	max.u32 	%r11, %r9, %r3;
	sub.s32 	%r5, %r11, %r3;
$L__BB4_1:
	setp.eq.s32 	%p1, %r108, %r5;
	@%p1 bra 	$L__BB4_10;
	add.s32 	%r12, %r108, %r3;
	mul.wide.u32 	%rd13, %r12, 4;
	add.s64 	%rd6, %rd4, %rd13;
	ld.global.u32 	%r13, [%rd6];
	shr.u32 	%r14, %r13, %r4;
	and.b32  	%r15, %r14, 255;
	shl.b32 	%r16, %r14, 2;
	cvt.u64.u32 	%rd14, %r16;
	and.b64  	%rd15, %rd14, 1020;
	add.s64 	%rd16, %rd3, %rd15;
	ld.global.u32 	%r17, [%rd16];
	mad.lo.s32 	%r18, %r15, %r1, %r2;
	mul.wide.u32 	%rd17, %r18, 4;
	add.s64 	%rd18, %rd2, %rd17;
	ld.global.u32 	%r19, [%rd18];
	add.s32 	%r20, %r19, %r17;
	add.s64 	%rd19, %rd5, %rd15;
	ld.local.u32 	%r21, [%rd19];
	add.s32 	%r22, %r20, %r21;
	add.s32 	%r23, %r21, 1;
	st.local.u32 	[%rd19], %r23;
	add.s64 	%rd7, %rd1, %rd13;
	st.global.u32 	[%rd7], %r22;
	add.s32 	%r24, %r108, 1;
	setp.eq.s32 	%p2, %r24, %r5;
	@%p2 bra 	$L__BB4_10;
	ld.global.u32 	%r25, [%rd6+4];
	shr.u32 	%r26, %r25, %r4;
	and.b32  	%r27, %r26, 255;
	shl.b32 	%r28, %r26, 2;
	cvt.u64.u32 	%rd20, %r28;
	and.b64  	%rd21, %rd20, 1020;
	add.s64 	%rd22, %rd3, %rd21;
	ld.global.u32 	%r29, [%rd22];
	mad.lo.s32 	%r30, %r27, %r1, %r2;
	mul.wide.u32 	%rd23, %r30, 4;
	add.s64 	%rd24, %rd2, %rd23;
	ld.global.u32 	%r31, [%rd24];
	add.s32 	%r32, %r31, %r29;
	add.s64 	%rd25, %rd5, %rd21;
	ld.local.u32 	%r33, [%rd25];
	add.s32 	%r34, %r32, %r33;
	add.s32 	%r35, %r33, 1;
	st.local.u32 	[%rd25], %r35;
	st.global.u32 	[%rd7+4], %r34;
	add.s32 	%r36, %r108, 2;
	setp.eq.s32 	%p3, %r36, %r5;
	@%p3 bra 	$L__BB4_10;
	ld.global.u32 	%r37, [%rd6+8];
	shr.u32 	%r38, %r37, %r4;
	and.b32  	%r39, %r38, 255;
	shl.b32 	%r40, %r38, 2;
	cvt.u64.u32 	%rd26, %r40;
	and.b64  	%rd27, %rd26, 1020;
	add.s64 	%rd28, %rd3, %rd27;
	ld.global.u32 	%r41, [%rd28];
	mad.lo.s32 	%r42, %r39, %r1, %r2;
	mul.wide.u32 	%rd29, %r42, 4;
	add.s64 	%rd30, %rd2, %rd29;
	ld.global.u32 	%r43, [%rd30];
	add.s32 	%r44, %r43, %r41;
	add.s64 	%rd31, %rd5, %rd27;
	ld.local.u32 	%r45, [%rd31];
	add.s32 	%r46, %r44, %r45;
	add.s32 	%r47, %r45, 1;
	st.local.u32 	[%rd31], %r47;
	st.global.u32 	[%rd7+8], %r46;
	add.s32 	%r48, %r108, 3;
	setp.eq.s32 	%p4, %r48, %r5;
	@%p4 bra 	$L__BB4_10;
	ld.global.u32 	%r49, [%rd6+12];
	shr.u32 	%r50, %r49, %r4;
	and.b32  	%r51, %r50, 255;
	shl.b32 	%r52, %r50, 2;
	cvt.u64.u32 	%rd32, %r52;
	and.b64  	%rd33, %rd32, 1020;
	add.s64 	%rd34, %rd3, %rd33;
	ld.global.u32 	%r53, [%rd34];
	mad.lo.s32 	%r54, %r51, %r1, %r2;
	mul.wide.u32 	%rd35, %r54, 4;
	add.s64 	%rd36, %rd2, %rd35;
	ld.global.u32 	%r55, [%rd36];
	add.s32 	%r56, %r55, %r53;
	add.s64 	%rd37, %rd5, %rd33;
	ld.local.u32 	%r57, [%rd37];
	add.s32 	%r58, %r56, %r57;
	add.s32 	%r59, %r57, 1;
	st.local.u32 	[%rd37], %r59;
	st.global.u32 	[%rd7+12], %r58;
	add.s32 	%r60, %r108, 4;
	setp.eq.s32 	%p5, %r60, %r5;
	@%p5 bra 	$L__BB4_10;
	ld.global.u32 	%r61, [%rd6+16];
	shr.u32 	%r62, %r61, %r4;
	and.b32  	%r63, %r62, 255;
	shl.b32 	%r64, %r62, 2;
	cvt.u64.u32 	%rd38, %r64;
	and.b64  	%rd39, %rd38, 1020;
	add.s64 	%rd40, %rd3, %rd39;
	ld.global.u32 	%r65, [%rd40];
	mad.lo.s32 	%r66, %r63, %r1, %r2;
	mul.wide.u32 	%rd41, %r66, 4;
	add.s64 	%rd42, %rd2, %rd41;
	ld.global.u32 	%r67, [%rd42];
	add.s32 	%r68, %r67, %r65;
	add.s64 	%rd43, %rd5, %rd39;
	ld.local.u32 	%r69, [%rd43];
	add.s32 	%r70, %r68, %r69;
	add.s32 	%r71, %r69, 1;
	st.local.u32 	[%rd43], %r71;
	st.global.u32 	[%rd7+16], %r70;
	add.s32 	%r72, %r108, 5;
	setp.eq.s32 	%p6, %r72, %r5;
	@%p6 bra 	$L__BB4_10;
	ld.global.u32 	%r73, [%rd6+20];
	shr.u32 	%r74, %r73, %r4;
	and.b32  	%r75, %r74, 255;
	shl.b32 	%r76, %r74, 2;
	cvt.u64.u32 	%rd44, %r76;
	and.b64  	%rd45, %rd44, 1020;
	add.s64 	%rd46, %rd3, %rd45;
	ld.global.u32 	%r77, [%rd46];
	mad.lo.s32 	%r78, %r75, %r1, %r2;
	mul.wide.u32 	%rd47, %r78, 4;
	add.s64 	%rd48, %rd2, %rd47;
	ld.global.u32 	%r79, [%rd48];
	add.s32 	%r80, %r79, %r77;
	add.s64 	%rd49, %rd5, %rd45;
	ld.local.u32 	%r81, [%rd49];
	add.s32 	%r82, %r80, %r81;
	add.s32 	%r83, %r81, 1;
	st.local.u32 	[%rd49], %r83;
	st.global.u32 	[%rd7+20], %r82;
	add.s32 	%r84, %r108, 6;
	setp.eq.s32 	%p7, %r84, %r5;
	@%p7 bra 	$L__BB4_10;
	ld.global.u32 	%r85, [%rd6+24];
	shr.u32 	%r86, %r85, %r4;
	and.b32  	%r87, %r86, 255;
	shl.b32 	%r88, %r86, 2;
	cvt.u64.u32 	%rd50, %r88;
	and.b64  	%rd51, %rd50, 1020;
	add.s64 	%rd52, %rd3, %rd51;
	ld.global.u32 	%r89, [%rd52];
	mad.lo.s32 	%r90, %r87, %r1, %r2;
	mul.wide.u32 	%rd53, %r90, 4;
	add.s64 	%rd54, %rd2, %rd53;
	ld.global.u32 	%r91, [%rd54];
	add.s32 	%r92, %r91, %r89;
	add.s64 	%rd55, %rd5, %rd51;
	ld.local.u32 	%r93, [%rd55];
	add.s32 	%r94, %r92, %r93;
	add.s32 	%r95, %r93, 1;
	st.local.u32 	[%rd55], %r95;
	st.global.u32 	[%rd7+24], %r94;
	add.s32 	%r96, %r108, 7;
	setp.eq.s32 	%p8, %r96, %r5;
	@%p8 bra 	$L__BB4_10;
	ld.global.u32 	%r97, [%rd6+28];
	shr.u32 	%r98, %r97, %r4;
	and.b32  	%r99, %r98, 255;
	shl.b32 	%r100, %r98, 2;
	cvt.u64.u32 	%rd56, %r100;
	and.b64  	%rd57, %rd56, 1020;
	add.s64 	%rd58, %rd3, %rd57;
	ld.global.u32 	%r101, [%rd58];
	mad.lo.s32 	%r102, %r99, %r1, %r2;
	mul.wide.u32 	%rd59, %r102, 4;
	add.s64 	%rd60, %rd2, %rd59;
	ld.global.u32 	%r103, [%rd60];
	add.s32 	%r104, %r103, %r101;
	add.s64 	%rd61, %rd5, %rd57;
	ld.local.u32 	%r105, [%rd61];
	add.s32 	%r106, %r104, %r105;
	add.s32 	%r107, %r105, 1;
	st.local.u32 	[%rd61], %r107;
	st.global.u32 	[%rd7+28], %r106;
	add.s32 	%r108, %r108, 8;
	setp.ne.s32 	%p9, %r108, 256;
	@%p9 bra 	$L__BB4_1;
$L__BB4_10:
	ret;

}
	// .globl	cu_scatter
.visible .entry cu_scatter(
	.param .u64 .ptr .align 1 cu_scatter_param_0,
	.param .u64 .ptr .align 1 cu_scatter_param_1,
	.param .u64 .ptr .align 1 cu_scatter_param_2,
	.param .u32 cu_scatter_param_3,
	.param .u32 cu_scatter_param_4
)
{
	.reg .pred 	%p<7>;
	.reg .b16 	%rs<3>;
	.reg .b32 	%r<9>;
	.reg .b64 	%rd<26>;

	ld.param.u64 	%rd3, [cu_scatter_param_0];
	ld.param.u64 	%rd4, [cu_scatter_param_1];
	ld.param.u64 	%rd5, [cu_scatter_param_2];
	ld.param.u32 	%r4, [cu_scatter_param_3];
	ld.param.u32 	%r3, [cu_scatter_param_4];
	cvta.to.global.u64 	%rd1, %rd4;
	cvta.to.global.u64 	%rd2, %rd3;
	cvta.to.global.u64 	%rd6, %rd5;
	mov.u32 	%r5, %tid.x;
	mov.u32 	%r6, %ctaid.x;
	mov.u32 	%r7, %ntid.x;
	mad.lo.s32 	%r1, %r6, %r7, %r5;
	mul.wide.u32 	%rd7, %r1, 4;
	add.s64 	%rd8, %rd6, %rd7;
	ld.global.u32 	%r2, [%rd8];
	setp.ge.u32 	%p1, %r1, %r4;
	@%p1 bra 	$L__BB5_10;
	setp.gt.s32 	%p2, %r3, 3;
	@%p2 bra 	$L__BB5_5;
	setp.eq.s32 	%p5, %r3, 1;
	@%p5 bra 	$L__BB5_8;
	setp.eq.s32 	%p6, %r3, 2;
	@%p6 bra 	$L__BB5_4;
	bra.uni 	$L__BB5_10;
$L__BB5_4:
	mul.wide.u32 	%rd18, %r1, 2;
	add.s64 	%rd19, %rd2, %rd18;
	ld.global.u16 	%rs1, [%rd19];
	mul.wide.u32 	%rd20, %r2, 2;
	add.s64 	%rd21, %rd1, %rd20;
	st.global.u16 	[%rd21], %rs1;
	bra.uni 	$L__BB5_10;
$L__BB5_5:
	setp.eq.s32 	%p3, %r3, 4;
	@%p3 bra 	$L__BB5_9;
	setp.eq.s32 	%p4, %r3, 8;
	@%p4 bra 	$L__BB5_7;
	bra.uni 	$L__BB5_10;
$L__BB5_7:
	mul.wide.u32 	%rd9, %r1, 8;
	add.s64 	%rd10, %rd2, %rd9;
	ld.global.u64 	%rd11, [%rd10];
	mul.wide.u32 	%rd12, %r2, 8;
	add.s64 	%rd13, %rd1, %rd12;
	st.global.u64 	[%rd13], %rd11;
	bra.uni 	$L__BB5_10;
$L__BB5_8:
	cvt.u64.u32 	%rd22, %r1;
	add.s64 	%rd23, %rd2, %rd22;
	ld.global.u8 	%rs2, [%rd23];
	cvt.u64.u32 	%rd24, %r2;
	add.s64 	%rd25, %rd1, %rd24;
	st.global.u8 	[%rd25], %rs2;
	bra.uni 	$L__BB5_10;
$L__BB5_9:
	add.s64 	%rd15, %rd2, %rd7;
	ld.global.u32 	%r8, [%rd15];
	mul.wide.u32 	%rd16, %r2, 4;
	add.s64 	%rd17, %rd1, %rd16;
	st.global.u32 	[%rd17], %r8;
$L__BB5_10:
	ret;

}


// ===== COMPILED SASS (sm_100) =====

	.target	sm_100

	.elftype	@"ET_EXEC"


//--------------------- .note.nv.tkinfo           --------------------------
	.section	.note.nv.tkinfo,"",@"SHT_NOTE"
	.sectionflags	@"SHF_NOTE_NV_TKINFO"
	.tkinfo
        /*0018*/ 	.word	0x00000002
        /*0030*/ 	.string	""
        /*0030*/ 	.string	"ptxas"
        /*0030*/ 	.string	"Cuda compilation tools, release 13.0, V13.0.88"
        /*0030*/ 	.string	"Build cuda_13.0.r13.0/compiler.36424714_0"
        /*0030*/ 	.string	"-arch sm_100 -m 64 "



//--------------------- .note.nv.cuinfo           --------------------------
	.section	.note.nv.cuinfo,"",@"SHT_NOTE"
	.sectionflags	@"SHF_NOTE_NV_CUINFO"
        /*0018*/ 	.short	0x0002
        /*001a*/ 	.short	0x0064
        /*001c*/ 	.short	0x0082
	.zero		2


//--------------------- .nv.info                  --------------------------
	.section	.nv.info,"",@"SHT_CUDA_INFO"
	.align	4


	//----- nvinfo : EIATTR_REGCOUNT
	.align		4
        /*0000*/ 	.byte	0x04, 0x2f
        /*0002*/ 	.short	(.L_29 - .L_28)
	.align		4
.L_28:
        /*0004*/ 	.word	index@(cu_build_histogram)
        /*0008*/ 	.word	0x0000000a


	//----- nvinfo : EIATTR_FRAME_SIZE
	.align		4
.L_29:
        /*000c*/ 	.byte	0x04, 0x11
        /*000e*/ 	.short	(.L_31 - .L_30)
	.align		4
.L_30:
        /*0010*/ 	.word	index@(cu_build_histogram)
        /*0014*/ 	.word	0x00000000


	//----- nvinfo : EIATTR_REGCOUNT
	.align		4
.L_31:
        /*0018*/ 	.byte	0x04, 0x2f
        /*001a*/ 	.short	(.L_33 - .L_32)
	.align		4
.L_32:
        /*001c*/ 	.word	index@(cu_scan_histogram)
        /*0020*/ 	.word	0x00000020


	//----- nvinfo : EIATTR_FRAME_SIZE
	.align		4
.L_33:
        /*0024*/ 	.byte	0x04, 0x11
        /*0026*/ 	.short	(.L_35 - .L_34)
	.align		4
.L_34:
        /*0028*/ 	.word	index@(cu_scan_histogram)
        /*002c*/ 	.word	0x00000000


	//----- nvinfo : EIATTR_REGCOUNT
	.align		4
.L_35:
        /*0030*/ 	.byte	0x04, 0x2f
        /*0032*/ 	.short	(.L_37 - .L_36)
	.align		4
.L_36:
        /*0034*/ 	.word	index@(cu_scan_bucket_index)
        /*0038*/ 	.word	0x00000018


	//----- nvinfo : EIATTR_FRAME_SIZE
	.align		4
.L_37:
        /*003c*/ 	.byte	0x04, 0x11
        /*003e*/ 	.short	(.L_39 - .L_38)
	.align		4
.L_38:
        /*0040*/ 	.word	index@(cu_scan_bucket_index)
        /*0044*/ 	.word	0x00000000


	//----- nvinfo : EIATTR_REGCOUNT
	.align		4
.L_39:
        /*0048*/ 	.byte	0x04, 0x2f
        /*004a*/ 	.short	(.L_41 - .L_40)
	.align		4
.L_40:
        /*004c*/ 	.word	index@(_Z26cu_compute_indices_genericPhPjS0_S0_jjj)
        /*0050*/ 	.word	0x0000001a


	//----- nvinfo : EIATTR_FRAME_SIZE
	.align		4
.L_41:
        /*0054*/ 	.byte	0x04, 0x11
        /*0056*/ 	.short	(.L_43 - .L_42)
	.align		4
.L_42:
        /*0058*/ 	.word	index@(_Z26cu_compute_indices_genericPhPjS0_S0_jjj)
        /*005c*/ 	.word	0x00000400


	//----- nvinfo : EIATTR_REGCOUNT
	.align		4
.L_43:
        /*0060*/ 	.byte	0x04, 0x2f
        /*0062*/ 	.short	(.L_45 - .L_44)
	.align		4
.L_44:
        /*0064*/ 	.word	index@(cu_compute_indices_uint32)
        /*0068*/ 	.word	0x00000018


	//----- nvinfo : EIATTR_FRAME_SIZE
	.align		4
.L_45:
        /*006c*/ 	.byte	0x04, 0x11
        /*006e*/ 	.short	(.L_47 - .L_46)
	.align		4
.L_46:
        /*0070*/ 	.word	index@(cu_compute_indices_uint32)
        /*0074*/ 	.word	0x00000400


	//----- nvinfo : EIATTR_REGCOUNT
	.align		4
.L_47:
        /*0078*/ 	.byte	0x04, 0x2f
        /*007a*/ 	.short	(.L_49 - .L_48)
	.align		4
.L_48:
        /*007c*/ 	.word	index@(cu_scatter)
        /*0080*/ 	.word	0x00000008


	//----- nvinfo : EIATTR_FRAME_SIZE
	.align		4
.L_49:
        /*0084*/ 	.byte	0x04, 0x11
        /*0086*/ 	.short	(.L_51 - .L_50)
	.align		4
.L_50:
        /*0088*/ 	.word	index@(cu_scatter)
        /*008c*/ 	.word	0x00000000


	//----- nvinfo : EIATTR_MIN_STACK_SIZE
	.align		4
.L_51:
        /*0090*/ 	.byte	0x04, 0x12
        /*0092*/ 	.short	(.L_53 - .L_52)
	.align		4
.L_52:
        /*0094*/ 	.word	index@(cu_scatter)
        /*0098*/ 	.word	0x00000000


	//----- nvinfo : EIATTR_MIN_STACK_SIZE
	.align		4
.L_53:
        /*009c*/ 	.byte	0x04, 0x12
        /*009e*/ 	.short	(.L_55 - .L_54)
	.align		4
.L_54:
        /*00a0*/ 	.word	index@(cu_compute_indices_uint32)
        /*00a4*/ 	.word	0x00000400


	//----- nvinfo : EIATTR_MIN_STACK_SIZE
	.align		4
.L_55:
        /*00a8*/ 	.byte	0x04, 0x12
        /*00aa*/ 	.short	(.L_57 - .L_56)
	.align		4
.L_56:
        /*00ac*/ 	.word	index@(_Z26cu_compute_indices_genericPhPjS0_S0_jjj)
        /*00b0*/ 	.word	0x00000400


	//----- nvinfo : EIATTR_MIN_STACK_SIZE
	.align		4
.L_57:
        /*00b4*/ 	.byte	0x04, 0x12
        /*00b6*/ 	.short	(.L_59 - .L_58)
	.align		4
.L_58:
        /*00b8*/ 	.word	index@(cu_scan_bucket_index)
        /*00bc*/ 	.word	0x00000000


	//----- nvinfo : EIATTR_MIN_STACK_SIZE
	.align		4
.L_59:
        /*00c0*/ 	.byte	0x04, 0x12
        /*00c2*/ 	.short	(.L_61 - .L_60)
	.align		4
.L_60:
        /*00c4*/ 	.word	index@(cu_scan_histogram)
        /*00c8*/ 	.word	0x00000000


	//----- nvinfo : EIATTR_MIN_STACK_SIZE
	.align		4
.L_61:
        /*00cc*/ 	.byte	0x04, 0x12
        /*00ce*/ 	.short	(.L_63 - .L_62)
	.align		4
.L_62:
        /*00d0*/ 	.word	index@(cu_build_histogram)
        /*00d4*/ 	.word	0x00000000
.L_63:


//--------------------- .nv.compat                --------------------------
	.section	.nv.compat,"",@"SHT_CUDA_COMPAT_INFO"
	.align	4
        /*0000*/ 	.byte	0x02, 0x09, 0x00, 0x00, 0x02, 0x02, 0x01, 0x00, 0x02, 0x05, 0x05, 0x00, 0x03, 0x07, 0x01, 0x01
        /*0010*/ 	.byte	0x02, 0x03, 0x00, 0x00, 0x02, 0x06, 0x01, 0x00, 0x04, 0x0b, 0x08, 0x00, 0x09, 0x00, 0x00, 0x00
        /*0020*/ 	.byte	0x00, 0x00, 0x00, 0x00


//--------------------- .nv.info.cu_scatter       --------------------------
	.section	.nv.info.cu_scatter,"",@"SHT_CUDA_INFO"
	.sectionflags	@""
	.align	4


	//----- nvinfo : EIATTR_CUDA_API_VERSION
	.align		4
        /*0000*/ 	.byte	0x04, 0x37
        /*0002*/ 	.short	(.L_65 - .L_64)
.L_64:
        /*0004*/ 	.word	0x00000082


	//----- nvinfo : EIATTR_KPARAM_INFO
	.align		4
.L_65:
        /*0008*/ 	.byte	0x04, 0x17
        /*000a*/ 	.short	(.L_67 - .L_66)
.L_66:
        /*000c*/ 	.word	0x00000000
        /*0010*/ 	.short	0x0004
        /*0012*/ 	.short	0x001c
        /*0014*/ 	.byte	0x00, 0xf0, 0x11, 0x00


	//----- nvinfo : EIATTR_KPARAM_INFO
	.align		4
.L_67:
        /*0018*/ 	.byte	0x04, 0x17
        /*001a*/ 	.short	(.L_69 - .L_68)
.L_68:
        /*001c*/ 	.word	0x00000000
        /*0020*/ 	.short	0x0003
        /*0022*/ 	.short	0x0018
        /*0024*/ 	.byte	0x00, 0xf0, 0x11, 0x00


	//----- nvinfo : EIATTR_KPARAM_INFO
	.align		4
.L_69:
        /*0028*/ 	.byte	0x04, 0x17
        /*002a*/ 	.short	(.L_71 - .L_70)
.L_70:
        /*002c*/ 	.word	0x00000000
        /*0030*/ 	.short	0x0002
        /*0032*/ 	.short	0x0010
        /*0034*/ 	.byte	0x00, 0xf5, 0x21, 0x00


	//----- nvinfo : EIATTR_KPARAM_INFO
	.align		4
.L_71:
        /*0038*/ 	.byte	0x04, 0x17
        /*003a*/ 	.short	(.L_73 - .L_72)
.L_72:
        /*003c*/ 	.word	0x00000000
        /*0040*/ 	.short	0x0001
        /*0042*/ 	.short	0x0008
        /*0044*/ 	.byte	0x00, 0xf5, 0x21, 0x00


	//----- nvinfo : EIATTR_KPARAM_INFO
	.align		4
.L_73:
        /*0048*/ 	.byte	0x04, 0x17
        /*004a*/ 	.short	(.L_75 - .L_74)
.L_74:
        /*004c*/ 	.word	0x00000000
        /*0050*/ 	.short	0x0000
        /*0052*/ 	.short	0x0000
        /*0054*/ 	.byte	0x00, 0xf5, 0x21, 0x00


	//----- nvinfo : EIATTR_SPARSE_MMA_MASK
	.align		4
.L_75:
        /*0058*/ 	.byte	0x03, 0x50
        /*005a*/ 	.short	0x0000


	//----- nvinfo : EIATTR_MAXREG_COUNT
	.align		4
        /*005c*/ 	.byte	0x03, 0x1b
        /*005e*/ 	.short	0x00ff


	//----- nvinfo : EIATTR_MERCURY_ISA_VERSION
	.align		4
        /*0060*/ 	.byte	0x03, 0x5f
        /*0062*/ 	.short	0x0101


	//----- nvinfo : EIATTR_VRC_CTA_INIT_COUNT
	.align		4
        /*0064*/ 	.byte	0x02, 0x4a
	.zero		1
	.zero		1


	//----- nvinfo : EIATTR_EXIT_INSTR_OFFSETS
	.align		4
        /*0068*/ 	.byte	0x04, 0x1c
        /*006a*/ 	.short	(.L_77 - .L_76)


	//   ....[0]....
.L_76:
        /*006c*/ 	.word	0x00000070


	//   ....[1]....
        /*0070*/ 	.word	0x000001b0


	//   ....[2]....
        /*0074*/ 	.word	0x00000230


	//   ....[3]....
        /*0078*/ 	.word	0x00000300


	//   ....[4]....
        /*007c*/ 	.word	0x00000370


	//----- nvinfo : EIATTR_INDIRECT_BRANCH_TARGETS
	.align		4
.L_77:
        /*0080*/ 	.byte	0x04, 0x34
        /*0082*/ 	.short	(.L_79 - .L_78)


	//   ....[0]....
.L_78:
        /*0084*/ 	.word	.L_x_50@srel
        /*0088*/ 	.short	0x0
        /*008a*/ 	.short	0x0
        /*008c*/ 	.word	0x3
        /*0090*/ 	.word	.L_x_51@srel
        /*0094*/ 	.word	.L_x_52@srel
        /*0098*/ 	.word	.L_x_53@srel


	//   ....[1]....
        /*009c*/ 	.word	.L_x_54@srel
        /*00a0*/ 	.short	0x0
        /*00a2*/ 	.short	0x0
        /*00a4*/ 	.word	0x6
        /*00a8*/ 	.word	.L_x_55@srel
        /*00ac*/ 	.word	.L_x_53@srel
        /*00b0*/ 	.word	.L_x_53@srel
        /*00b4*/ 	.word	.L_x_53@srel
        /*00b8*/ 	.word	.L_x_59@srel
        /*00bc*/ 	.word	.L_x_53@srel


	//----- nvinfo : EIATTR_CBANK_PARAM_SIZE
	.align		4
.L_79:
        /*00c0*/ 	.byte	0x03, 0x19
        /*00c2*/ 	.short	0x0020


	//----- nvinfo : EIATTR_PARAM_CBANK
	.align		4
        /*00c4*/ 	.byte	0x04, 0x0a
        /*00c6*/ 	.short	(.L_81 - .L_80)
	.align		4
.L_80:
        /*00c8*/ 	.word	index@(.nv.constant0.cu_scatter)
        /*00cc*/ 	.short	0x0380
        /*00ce*/ 	.short	0x0020


	//----- nvinfo : EIATTR_SW_WAR
	.align		4
.L_81:
        /*00d0*/ 	.byte	0x04, 0x36
        /*00d2*/ 	.short	(.L_83 - .L_82)
.L_82:
        /*00d4*/ 	.word	0x00000008
.L_83:


//--------------------- .nv.info.cu_compute_indices_uint32 --------------------------
	.section	.nv.info.cu_compute_indices_uint32,"",@"SHT_CUDA_INFO"
	.sectionflags	@""
	.align	4


	//----- nvinfo : EIATTR_CUDA_API_VERSION
	.align		4
        /*0000*/ 	.byte	0x04, 0x37
        /*0002*/ 	.short	(.L_85 - .L_84)
.L_84:
        /*0004*/ 	.word	0x00000082


	//----- nvinfo : EIATTR_KPARAM_INFO
	.align		4
.L_85:
        /*0008*/ 	.byte	0x04, 0x17
        /*000a*/ 	.short	(.L_87 - .L_86)
.L_86:
        /*000c*/ 	.word	0x00000000
        /*0010*/ 	.short	0x0005
        /*0012*/ 	.short	0x0024
        /*0014*/ 	.byte	0x00, 0xf0, 0x11, 0x00


	//----- nvinfo : EIATTR_KPARAM_INFO
	.align		4
.L_87:
        /*0018*/ 	.byte	0x04, 0x17
        /*001a*/ 	.short	(.L_89 - .L_88)
.L_88:
        /*001c*/ 	.word	0x00000000
        /*0020*/ 	.short	0x0004
        /*0022*/ 	.short	0x0020
        /*0024*/ 	.byte	0x00, 0xf0, 0x11, 0x00


	//----- nvinfo : EIATTR_KPARAM_INFO
	.align		4
.L_89:
        /*0028*/ 	.byte	0x04, 0x17
        /*002a*/ 	.short	(.L_91 - .L_90)
.L_90:
        /*002c*/ 	.word	0x00000000
        /*0030*/ 	.short	0x0003
        /*0032*/ 	.short	0x0018
        /*0034*/ 	.byte	0x00, 0xf5, 0x21, 0x00


	//----- nvinfo : EIATTR_KPARAM_INFO
	.align		4
.L_91:
        /*0038*/ 	.byte	0x04, 0x17
        /*003a*/ 	.short	(.L_93 - .L_92)
.L_92:
        /*003c*/ 	.word	0x00000000
        /*0040*/ 	.short	0x0002
        /*0042*/ 	.short	0x0010
        /*0044*/ 	.byte	0x00, 0xf5, 0x21, 0x00


	//----- nvinfo : EIATTR_KPARAM_INFO
	.align		4
.L_93:
        /*0048*/ 	.byte	0x04, 0x17
        /*004a*/ 	.short	(.L_95 - .L_94)
.L_94:
        /*004c*/ 	.word	0x00000000
        /*0050*/ 	.short	0x0001
        /*0052*/ 	.short	0x0008
        /*0054*/ 	.byte	0x00, 0xf5, 0x21, 0x00


	//----- nvinfo : EIATTR_KPARAM_INFO
	.align		4
.L_95:
        /*0058*/ 	.byte	0x04, 0x17
        /*005a*/ 	.short	(.L_97 - .L_96)
.L_96:
        /*005c*/ 	.word	0x00000000
        /*0060*/ 	.short	0x0000
        /*0062*/ 	.short	0x0000
        /*0064*/ 	.byte	0x00, 0xf5, 0x21, 0x00


	//----- nvinfo : EIATTR_SPARSE_MMA_MASK
	.align		4
.L_97:
        /*0068*/ 	.byte	0x03, 0x50
        /*006a*/ 	.short	0x0000


	//----- nvinfo : EIATTR_MAXREG_COUNT
	.align		4
        /*006c*/ 	.byte	0x03, 0x1b
        /*006e*/ 	.short	0x00ff


	//----- nvinfo : EIATTR_MERCURY_ISA_VERSION
	.align		4
        /*0070*/ 	.byte	0x03, 0x5f
        /*0072*/ 	.short	0x0101


	//----- nvinfo : EIATTR_VRC_CTA_INIT_COUNT
	.align		4
        /*0074*/ 	.byte	0x02, 0x4a
	.zero		1
	.zero		1


	//----- nvinfo : EIATTR_EXIT_INSTR_OFFSETS
	.align		4
        /*0078*/ 	.byte	0x04, 0x1c
        /*007a*/ 	.short	(.L_99 - .L_98)


	//   ....[0]....
.L_98:
        /*007c*/ 	.word	0x00000500


	//   ....[1]....
        /*0080*/ 	.word	0x00000670


	//   ....[2]....
        /*0084*/ 	.word	0x000007b0


	//   ....[3]....
        /*0088*/ 	.word	0x000008f0


	//   ....[4]....
        /*008c*/ 	.word	0x00000a30


	//   ....[5]....
        /*0090*/ 	.word	0x00000b70


	//   ....[6]....
        /*0094*/ 	.word	0x00000cb0


	//   ....[7]....
        /*0098*/ 	.word	0x00000df0


	//   ....[8]....
        /*009c*/ 	.word	0x00000f40


	//----- nvinfo : EIATTR_CBANK_PARAM_SIZE
	.align		4
.L_99:
        /*00a0*/ 	.byte	0x03, 0x19
        /*00a2*/ 	.short	0x0028


	//----- nvinfo : EIATTR_PARAM_CBANK
	.align		4
        /*00a4*/ 	.byte	0x04, 0x0a
        /*00a6*/ 	.short	(.L_101 - .L_100)
	.align		4
.L_100:
        /*00a8*/ 	.word	index@(.nv.constant0.cu_compute_indices_uint32)
        /*00ac*/ 	.short	0x0380
        /*00ae*/ 	.short	0x0028


	//----- nvinfo : EIATTR_SW_WAR
	.align		4
.L_101:
        /*00b0*/ 	.byte	0x04, 0x36
        /*00b2*/ 	.short	(.L_103 - .L_102)
.L_102:
        /*00b4*/ 	.word	0x00000008
.L_103:


//--------------------- .nv.info._Z26cu_compute_indices_genericPhPjS0_S0_jjj --------------------------
	.section	.nv.info._Z26cu_compute_indices_genericPhPjS0_S0_jjj,"",@"SHT_CUDA_INFO"
	.sectionflags	@""
	.align	4


	//----- nvinfo : EIATTR_CUDA_API_VERSION
	.align		4
        /*0000*/ 	.byte	0x04, 0x37
        /*0002*/ 	.short	(.L_105 - .L_104)
.L_104:
        /*0004*/ 	.word	0x00000082


	//----- nvinfo : EIATTR_KPARAM_INFO
	.align		4
.L_105:
        /*0008*/ 	.byte	0x04, 0x17
        /*000a*/ 	.short	(.L_107 - .L_106)
.L_106:
        /*000c*/ 	.word	0x00000000
        /*0010*/ 	.short	0x0006
        /*0012*/ 	.short	0x0028
        /*0014*/ 	.byte	0x00, 0xf0, 0x11, 0x00


	//----- nvinfo : EIATTR_KPARAM_INFO
	.align		4
.L_107:
        /*0018*/ 	.byte	0x04, 0x17
        /*001a*/ 	.short	(.L_109 - .L_108)
.L_108:
        /*001c*/ 	.word	0x00000000
        /*0020*/ 	.short	0x0005
        /*0022*/ 	.short	0x0024
        /*0024*/ 	.byte	0x00, 0xf0, 0x11, 0x00


	//----- nvinfo : EIATTR_KPARAM_INFO
	.align		4
.L_109:
        /*0028*/ 	.byte	0x04, 0x17
        /*002a*/ 	.short	(.L_111 - .L_110)
.L_110:
        /*002c*/ 	.word	0x00000000
        /*0030*/ 	.short	0x0004
        /*0032*/ 	.short	0x0020
        /*0034*/ 	.byte	0x00, 0xf0, 0x11, 0x00


	//----- nvinfo : EIATTR_KPARAM_INFO
	.align		4
.L_111:
        /*0038*/ 	.byte	0x04, 0x17
        /*003a*/ 	.short	(.L_113 - .L_112)
.L_112:
        /*003c*/ 	.word	0x00000000
        /*0040*/ 	.short	0x0003
        /*0042*/ 	.short	0x0018
        /*0044*/ 	.byte	0x00, 0xf5, 0x21, 0x00


	//----- nvinfo : EIATTR_KPARAM_INFO
	.align		4
.L_113:
        /*0048*/ 	.byte	0x04, 0x17
        /*004a*/ 	.short	(.L_115 - .L_114)
.L_114:
        /*004c*/ 	.word	0x00000000
        /*0050*/ 	.short	0x0002
        /*0052*/ 	.short	0x0010
        /*0054*/ 	.byte	0x00, 0xf5, 0x21, 0x00


	//----- nvinfo : EIATTR_KPARAM_INFO
	.align		4
.L_115:
        /*0058*/ 	.byte	0x04, 0x17
        /*005a*/ 	.short	(.L_117 - .L_116)
.L_116:
        /*005c*/ 	.word	0x00000000
        /*0060*/ 	.short	0x0001
        /*0062*/ 	.short	0x0008
        /*0064*/ 	.byte	0x00, 0xf5, 0x21, 0x00


	//----- nvinfo : EIATTR_KPARAM_INFO
	.align		4
.L_117:
        /*0068*/ 	.byte	0x04, 0x17
        /*006a*/ 	.short	(.L_119 - .L_118)
.L_118:
        /*006c*/ 	.word	0x00000000
        /*0070*/ 	.short	0x0000
        /*0072*/ 	.short	0x0000
        /*0074*/ 	.byte	0x00, 0xf5, 0x21, 0x00


	//----- nvinfo : EIATTR_SPARSE_MMA_MASK
	.align		4
.L_119:
        /*0078*/ 	.byte	0x03, 0x50
        /*007a*/ 	.short	0x0000


	//----- nvinfo : EIATTR_MAXREG_COUNT
	.align		4
        /*007c*/ 	.byte	0x03, 0x1b
        /*007e*/ 	.short	0x00ff


	//----- nvinfo : EIATTR_MERCURY_ISA_VERSION
	.align		4
        /*0080*/ 	.byte	0x03, 0x5f
        /*0082*/ 	.short	0x0101


	//----- nvinfo : EIATTR_VRC_CTA_INIT_COUNT
	.align		4
        /*0084*/ 	.byte	0x02, 0x4a
	.zero		1
	.zero		1


	//----- nvinfo : EIATTR_EXIT_INSTR_OFFSETS
	.align		4
        /*0088*/ 	.byte	0x04, 0x1c
        /*008a*/ 	.short	(.L_121 - .L_120)


	//   ....[0]....
.L_120:
        /*008c*/ 	.word	0x00000510


	//   ....[1]....
        /*0090*/ 	.word	0x00000650


	//   ....[2]....
        /*0094*/ 	.word	0x00000770


	//   ....[3]....
        /*0098*/ 	.word	0x00000890


	//   ....[4]....
        /*009c*/ 	.word	0x000009b0


	//   ....[5]....
        /*00a0*/ 	.word	0x00000ad0


	//   ....[6]....
        /*00a4*/ 	.word	0x00000bf0


	//   ....[7]....
        /*00a8*/ 	.word	0x00000d10


	//   ....[8]....
        /*00ac*/ 	.word	0x00000e40


	//----- nvinfo : EIATTR_CBANK_PARAM_SIZE
	.align		4
.L_121:
        /*00b0*/ 	.byte	0x03, 0x19
        /*00b2*/ 	.short	0x002c


	//----- nvinfo : EIATTR_PARAM_CBANK
	.align		4
        /*00b4*/ 	.byte	0x04, 0x0a
        /*00b6*/ 	.short	(.L_123 - .L_122)
	.align		4
.L_122:
        /*00b8*/ 	.word	index@(.nv.constant0._Z26cu_compute_indices_genericPhPjS0_S0_jjj)
        /*00bc*/ 	.short	0x0380
        /*00be*/ 	.short	0x002c


	//----- nvinfo : EIATTR_SW_WAR
	.align		4
.L_123:
        /*00c0*/ 	.byte	0x04, 0x36
        /*00c2*/ 	.short	(.L_125 - .L_124)
.L_124:
        /*00c4*/ 	.word	0x00000008
.L_125:


//--------------------- .nv.info.cu_scan_bucket_index --------------------------
	.section	.nv.info.cu_scan_bucket_index,"",@"SHT_CUDA_INFO"
	.sectionflags	@""
	.align	4


	//----- nvinfo : EIATTR_CUDA_API_VERSION
	.align		4
        /*0000*/ 	.byte	0x04, 0x37
        /*0002*/ 	.short	(.L_127 - .L_126)
.L_126:
        /*0004*/ 	.word	0x00000082


	//----- nvinfo : EIATTR_KPARAM_INFO
	.align		4
.L_127:
        /*0008*/ 	.byte	0x04, 0x17
        /*000a*/ 	.short	(.L_129 - .L_128)
.L_128:
        /*000c*/ 	.word	0x00000000
        /*0010*/ 	.short	0x0000
        /*0012*/ 	.short	0x0000
        /*0014*/ 	.byte	0x00, 0xf5, 0x21, 0x00


	//----- nvinfo : EIATTR_SPARSE_MMA_MASK
	.align		4
.L_129:
        /*0018*/ 	.byte	0x03, 0x50
        /*001a*/ 	.short	0x0000


	//----- nvinfo : EIATTR_MAXREG_COUNT
	.align		4
        /*001c*/ 	.byte	0x03, 0x1b
        /*001e*/ 	.short	0x00ff


	//----- nvinfo : EIATTR_NUM_BARRIERS
	.align		4
        /*0020*/ 	.byte	0x02, 0x4c
        /*0022*/ 	.byte	0x01
	.zero		1


	//----- nvinfo : EIATTR_MERCURY_ISA_VERSION
	.align		4
        /*0024*/ 	.byte	0x03, 0x5f
        /*0026*/ 	.short	0x0101


	//----- nvinfo : EIATTR_COOP_GROUP_MASK_REGIDS
	.align		4
        /*0028*/ 	.byte	0x04, 0x29
        /*002a*/ 	.short	(.L_131 - .L_130)


	//   ....[0]....
.L_130:
        /*002c*/ 	.word	0xffffffff


	//   ....[1]....
        /*0030*/ 	.word	0xffffffff


	//   ....[2]....
        /*0034*/ 	.word	0xffffffff


	//   ....[3]....
        /*0038*/ 	.word	0xffffffff


	//   ....[4]....
        /*003c*/ 	.word	0xffffffff


	//   ....[5]....
        /*0040*/ 	.word	0x05000012


	//   ....[6]....
        /*0044*/ 	.word	0x05000012


	//   ....[7]....
        /*0048*/ 	.word	0x05000012


	//   ....[8]....
        /*004c*/ 	.word	0x05000012


	//   ....[9]....
        /*0050*/ 	.word	0x05000012


	//----- nvinfo : EIATTR_COOP_GROUP_INSTR_OFFSETS
	.align		4
.L_131:
        /*0054*/ 	.byte	0x04, 0x28
        /*0056*/ 	.short	(.L_133 - .L_132)


	//   ....[0]....
.L_132:
        /*0058*/ 	.word	0x000001e0


	//   ....[1]....
        /*005c*/ 	.word	0x00000200


	//   ....[2]....
        /*0060*/ 	.word	0x00000220


	//   ....[3]....
        /*0064*/ 	.word	0x00000240


	//   ....[4]....
        /*0068*/ 	.word	0x00000260


	//   ....[5]....
        /*006c*/ 	.word	0x00000430


	//   ....[6]....
        /*0070*/ 	.word	0x000004a0


	//   ....[7]....
        /*0074*/ 	.word	0x00000510


	//   ....[8]....
        /*0078*/ 	.word	0x00000580


	//   ....[9]....
        /*007c*/ 	.word	0x000005f0


	//----- nvinfo : EIATTR_VRC_CTA_INIT_COUNT
	.align		4
.L_133:
        /*0080*/ 	.byte	0x02, 0x4a
	.zero		1
	.zero		1


	//----- nvinfo : EIATTR_EXIT_INSTR_OFFSETS
	.align		4
        /*0084*/ 	.byte	0x04, 0x1c
        /*0086*/ 	.short	(.L_135 - .L_134)


	//   ....[0]....
.L_134:
        /*0088*/ 	.word	0x000003d0


	//----- nvinfo : EIATTR_CRS_STACK_SIZE
	.align		4
.L_135:
        /*008c*/ 	.byte	0x04, 0x1e
        /*008e*/ 	.short	(.L_137 - .L_136)
.L_136:
        /*0090*/ 	.word	0x00000000


	//----- nvinfo : EIATTR_CBANK_PARAM_SIZE
	.align		4
.L_137:
        /*0094*/ 	.byte	0x03, 0x19
        /*0096*/ 	.short	0x0008


	//----- nvinfo : EIATTR_PARAM_CBANK
	.align		4
        /*0098*/ 	.byte	0x04, 0x0a
        /*009a*/ 	.short	(.L_139 - .L_138)
	.align		4
.L_138:
        /*009c*/ 	.word	index@(.nv.constant0.cu_scan_bucket_index)
        /*00a0*/ 	.short	0x0380
        /*00a2*/ 	.short	0x0008


	//----- nvinfo : EIATTR_SW_WAR
	.align		4
.L_139:
        /*00a4*/ 	.byte	0x04, 0x36
        /*00a6*/ 	.short	(.L_141 - .L_140)
.L_140:
        /*00a8*/ 	.word	0x00000008
.L_141:


//--------------------- .nv.info.cu_scan_histogram --------------------------
	.section	.nv.info.cu_scan_histogram,"",@"SHT_CUDA_INFO"
	.sectionflags	@""
	.align	4


	//----- nvinfo : EIATTR_CUDA_API_VERSION
	.align		4
        /*0000*/ 	.byte	0x04, 0x37
        /*0002*/ 	.short	(.L_143 - .L_142)
.L_142:
        /*0004*/ 	.word	0x00000082


	//----- nvinfo : EIATTR_KPARAM_INFO
	.align		4
.L_143:
        /*0008*/ 	.byte	0x04, 0x17
        /*000a*/ 	.short	(.L_145 - .L_144)
.L_144:
        /*000c*/ 	.word	0x00000000
        /*0010*/ 	.short	0x0002
        /*0012*/ 	.short	0x0010
        /*0014*/ 	.byte	0x00, 0xf0, 0x11, 0x00


	//----- nvinfo : EIATTR_KPARAM_INFO
	.align		4
.L_145:
        /*0018*/ 	.byte	0x04, 0x17
        /*001a*/ 	.short	(.L_147 - .L_146)
.L_146:
        /*001c*/ 	.word	0x00000000
        /*0020*/ 	.short	0x0001
        /*0022*/ 	.short	0x0008
        /*0024*/ 	.byte	0x00, 0xf5, 0x21, 0x00


	//----- nvinfo : EIATTR_KPARAM_INFO
	.align		4
.L_147:
        /*0028*/ 	.byte	0x04, 0x17
        /*002a*/ 	.short	(.L_149 - .L_148)
.L_148:
        /*002c*/ 	.word	0x00000000
        /*0030*/ 	.short	0x0000
        /*0032*/ 	.short	0x0000
        /*0034*/ 	.byte	0x00, 0xf5, 0x21, 0x00


	//----- nvinfo : EIATTR_SPARSE_MMA_MASK
	.align		4
.L_149:
        /*0038*/ 	.byte	0x03, 0x50
        /*003a*/ 	.short	0x0000


	//----- nvinfo : EIATTR_MAXREG_COUNT
	.align		4
        /*003c*/ 	.byte	0x03, 0x1b
        /*003e*/ 	.short	0x00ff


	//----- nvinfo : EIATTR_NUM_BARRIERS
	.align		4
        /*0040*/ 	.byte	0x02, 0x4c
        /*0042*/ 	.byte	0x01
	.zero		1


	//----- nvinfo : EIATTR_MERCURY_ISA_VERSION
	.align		4
        /*0044*/ 	.byte	0x03, 0x5f
        /*0046*/ 	.short	0x0101


	//----- nvinfo : EIATTR_COOP_GROUP_MASK_REGIDS
	.align		4
        /*0048*/ 	.byte	0x04, 0x29
        /*004a*/ 	.short	(.L_151 - .L_150)


	//   ....[0]....
.L_150:
        /*004c*/ 	.word	0xffffffff


	//   ....[1]....
        /*0050*/ 	.word	0xffffffff


	//   ....[2]....
        /*0054*/ 	.word	0xffffffff


	//   ....[3]....
        /*0058*/ 	.word	0xffffffff


	//   ....[4]....
        /*005c*/ 	.word	0xffffffff


	//   ....[5]....
        /*0060*/ 	.word	0xffffffff


	//   ....[6]....
        /*0064*/ 	.word	0xffffffff


	//   ....[7]....
        /*0068*/ 	.word	0xffffffff


	//   ....[8]....
        /*006c*/ 	.word	0xffffffff


	//   ....[9]....
        /*0070*/ 	.word	0xffffffff


	//   ....[10]....
        /*0074*/ 	.word	0xffffffff


	//   ....[11]....
        /*0078*/ 	.word	0xffffffff


	//   ....[12]....
        /*007c*/ 	.word	0xffffffff


	//   ....[13]....
        /*0080*/ 	.word	0xffffffff


	//   ....[14]....
        /*0084*/ 	.word	0xffffffff


	//   ....[15]....
        /*0088*/ 	.word	0xffffffff


	//   ....[16]....
        /*008c*/ 	.word	0xffffffff


	//   ....[17]....
        /*0090*/ 	.word	0xffffffff


	//   ....[18]....
        /*0094*/ 	.word	0x0500000a


	//   ....[19]....
        /*0098*/ 	.word	0x0500000a


	//   ....[20]....
        /*009c*/ 	.word	0x0500000a


	//   ....[21]....
        /*00a0*/ 	.word	0x0500000a


	//   ....[22]....
        /*00a4*/ 	.word	0x0500000a


	//   ....[23]....
        /*00a8*/ 	.word	0x0500000a


	//   ....[24]....
        /*00ac*/ 	.word	0x0500000a


	//   ....[25]....
        /*00b0*/ 	.word	0x0500000a


	//   ....[26]....
        /*00b4*/ 	.word	0x0500000a


	//   ....[27]....
        /*00b8*/ 	.word	0x0500000a


	//   ....[28]....
        /*00bc*/ 	.word	0x0500000a


	//   ....[29]....
        /*00c0*/ 	.word	0x0500000a


	//   ....[30]....
        /*00c4*/ 	.word	0x0500000a


	//   ....[31]....
        /*00c8*/ 	.word	0x0500000a


	//   ....[32]....
        /*00cc*/ 	.word	0x0500000a


	//----- nvinfo : EIATTR_COOP_GROUP_INSTR_OFFSETS
	.align		4
.L_151:
        /*00d0*/ 	.byte	0x04, 0x28
        /*00d2*/ 	.short	(.L_153 - .L_152)


	//   ....[0]....
.L_152:
        /*00d4*/ 	.word	0x00000380


	//   ....[1]....
        /*00d8*/ 	.word	0x000003a0


	//   ....[2]....
        /*00dc*/ 	.word	0x000003c0


	//   ....[3]....
        /*00e0*/ 	.word	0x000003e0


	//   ....[4]....
        /*00e4*/ 	.word	0x00000400


	//   ....[5]....
        /*00e8*/ 	.word	0x00000450


	//   ....[6]....
        /*00ec*/ 	.word	0x000007f0


	//   ....[7]....
        /*00f0*/ 	.word	0x00000810


	//   ....[8]....
        /*00f4*/ 	.word	0x00000830


	//   ....[9]....
        /*00f8*/ 	.word	0x00000850


	//   ....[10]....
        /*00fc*/ 	.word	0x00000870


	//   ....[11]....
        /*0100*/ 	.word	0x000008b0


	//   ....[12]....
        /*0104*/ 	.word	0x00000c70


	//   ....[13]....
        /*0108*/ 	.word	0x00000c90


	//   ....[14]....
        /*010c*/ 	.word	0x00000cb0


	//   ....[15]....
        /*0110*/ 	.word	0x00000cd0


	//   ....[16]....
        /*0114*/ 	.word	0x00000cf0


	//   ....[17]....
        /*0118*/ 	.word	0x00000d40


	//   ....[18]....
        /*011c*/ 	.word	0x00000fa0


	//   ....[19]....
        /*0120*/ 	.word	0x00001010


	//   ....[20]....
        /*0124*/ 	.word	0x00001080


	//   ....[21]....
        /*0128*/ 	.word	0x000010f0


	//   ....[22]....
        /*012c*/ 	.word	0x00001160


	//   ....[23]....
        /*0130*/ 	.word	0x000011e0


	//   ....[24]....
        /*0134*/ 	.word	0x00001250


	//   ....[25]....
        /*0138*/ 	.word	0x000012c0


	//   ....[26]....
        /*013c*/ 	.word	0x00001330


	//   ....[27]....
        /*0140*/ 	.word	0x000013a0


	//   ....[28]....
        /*0144*/ 	.word	0x00001420


	//   ....[29]....
        /*0148*/ 	.word	0x00001490


	//   ....[30]....
        /*014c*/ 	.word	0x00001500


	//   ....[31]....
        /*0150*/ 	.word	0x00001570


	//   ....[32]....
        /*0154*/ 	.word	0x000015e0


	//----- nvinfo : EIATTR_VRC_CTA_INIT_COUNT
	.align		4
.L_153:
        /*0158*/ 	.byte	0x02, 0x4a
	.zero		1
	.zero		1


	//----- nvinfo : EIATTR_EXIT_INSTR_OFFSETS
	.align		4
        /*015c*/ 	.byte	0x04, 0x1c
        /*015e*/ 	.short	(.L_155 - .L_154)


	//   ....[0]....
.L_154:
        /*0160*/ 	.word	0x00000ef0


	//   ....[1]....
        /*0164*/ 	.word	0x00000f40


	//----- nvinfo : EIATTR_CRS_STACK_SIZE
	.align		4
.L_155:
        /*0168*/ 	.byte	0x04, 0x1e
        /*016a*/ 	.short	(.L_157 - .L_156)
.L_156:
        /*016c*/ 	.word	0x00000000


	//----- nvinfo : EIATTR_CBANK_PARAM_SIZE
	.align		4
.L_157:
        /*0170*/ 	.byte	0x03, 0x19
        /*0172*/ 	.short	0x0014


	//----- nvinfo : EIATTR_PARAM_CBANK
	.align		4
        /*0174*/ 	.byte	0x04, 0x0a
        /*0176*/ 	.short	(.L_159 - .L_158)
	.align		4
.L_158:
        /*0178*/ 	.word	index@(.nv.constant0.cu_scan_histogram)
        /*017c*/ 	.short	0x0380
        /*017e*/ 	.short	0x0014


	//----- nvinfo : EIATTR_SW_WAR
	.align		4
.L_159:
        /*0180*/ 	.byte	0x04, 0x36
        /*0182*/ 	.short	(.L_161 - .L_160)
.L_160:
        /*0184*/ 	.word	0x00000008
.L_161:


//--------------------- .nv.info.cu_build_histogram --------------------------
	.section	.nv.info.cu_build_histogram,"",@"SHT_CUDA_INFO"
	.sectionflags	@""
	.align	4


	//----- nvinfo : EIATTR_CUDA_API_VERSION
	.align		4
        /*0000*/ 	.byte	0x04, 0x37
        /*0002*/ 	.short	(.L_163 - .L_162)
.L_162:
        /*0004*/ 	.word	0x00000082


	//----- nvinfo : EIATTR_KPARAM_INFO
	.align		4
.L_163:
        /*0008*/ 	.byte	0x04, 0x17
        /*000a*/ 	.short	(.L_165 - .L_164)
.L_164:
        /*000c*/ 	.word	0x00000000
        /*0010*/ 	.short	0x0004
        /*0012*/ 	.short	0x0018
        /*0014*/ 	.byte	0x00, 0xf0, 0x11, 0x00


	//----- nvinfo : EIATTR_KPARAM_INFO
	.align		4
.L_165:
        /*0018*/ 	.byte	0x04, 0x17
        /*001a*/ 	.short	(.L_167 - .L_166)
.L_166:
        /*001c*/ 	.word	0x00000000
        /*0020*/ 	.short	0x0003
        /*0022*/ 	.short	0x0014
        /*0024*/ 	.byte	0x00, 0xf0, 0x11, 0x00


	//----- nvinfo : EIATTR_KPARAM_INFO
	.align		4
.L_167:
        /*0028*/ 	.byte	0x04, 0x17
        /*002a*/ 	.short	(.L_169 - .L_168)
.L_168:
        /*002c*/ 	.word	0x00000000
        /*0030*/ 	.short	0x0002
        /*0032*/ 	.short	0x0010
        /*0034*/ 	.byte	0x00, 0xf0, 0x11, 0x00


	//----- nvinfo : EIATTR_KPARAM_INFO
	.align		4
.L_169:
        /*0038*/ 	.byte	0x04, 0x17
        /*003a*/ 	.short	(.L_171 - .L_170)
.L_170:
        /*003c*/ 	.word	0x00000000
        /*0040*/ 	.short	0x0001
        /*0042*/ 	.short	0x0008
        /*0044*/ 	.byte	0x00, 0xf5, 0x21, 0x00


	//----- nvinfo : EIATTR_KPARAM_INFO
	.align		4
.L_171:
        /*0048*/ 	.byte	0x04, 0x17
        /*004a*/ 	.short	(.L_173 - .L_172)
.L_172:
        /*004c*/ 	.word	0x00000000
        /*0050*/ 	.short	0x0000
        /*0052*/ 	.short	0x0000
        /*0054*/ 	.byte	0x00, 0xf5, 0x21, 0x00


	//----- nvinfo : EIATTR_SPARSE_MMA_MASK
	.align		4
.L_173:
        /*0058*/ 	.byte	0x03, 0x50
        /*005a*/ 	.short	0x0000


	//----- nvinfo : EIATTR_MAXREG_COUNT
	.align		4
        /*005c*/ 	.byte	0x03, 0x1b
        /*005e*/ 	.short	0x00ff


	//----- nvinfo : EIATTR_NUM_BARRIERS
	.align		4
        /*0060*/ 	.byte	0x02, 0x4c
        /*0062*/ 	.byte	0x01
	.zero		1


	//----- nvinfo : EIATTR_MERCURY_ISA_VERSION
	.align		4
        /*0064*/ 	.byte	0x03, 0x5f
        /*0066*/ 	.short	0x0101


	//----- nvinfo : EIATTR_VRC_CTA_INIT_COUNT
	.align		4
        /*0068*/ 	.byte	0x02, 0x4a
	.zero		1
	.zero		1


	//----- nvinfo : EIATTR_EXIT_INSTR_OFFSETS
	.align		4
        /*006c*/ 	.byte	0x04, 0x1c
        /*006e*/ 	.short	(.L_175 - .L_174)


	//   ....[0]....
.L_174:
        /*0070*/ 	.word	0x00000200


	//----- nvinfo : EIATTR_CRS_STACK_SIZE
	.align		4
.L_175:
        /*0074*/ 	.byte	0x04, 0x1e
        /*0076*/ 	.short	(.L_177 - .L_176)
.L_176:
        /*0078*/ 	.word	0x00000000


	//----- nvinfo : EIATTR_CBANK_PARAM_SIZE
	.align		4
.L_177:
        /*007c*/ 	.byte	0x03, 0x19
        /*007e*/ 	.short	0x001c


	//----- nvinfo : EIATTR_PARAM_CBANK
	.align		4
        /*0080*/ 	.byte	0x04, 0x0a
        /*0082*/ 	.short	(.L_179 - .L_178)
	.align		4
.L_178:
        /*0084*/ 	.word	index@(.nv.constant0.cu_build_histogram)
        /*0088*/ 	.short	0x0380
        /*008a*/ 	.short	0x001c


	//----- nvinfo : EIATTR_SW_WAR
	.align		4
.L_179:
        /*008c*/ 	.byte	0x04, 0x36
        /*008e*/ 	.short	(.L_181 - .L_180)
.L_180:
        /*0090*/ 	.word	0x00000008
.L_181:


//--------------------- .nv.callgraph             --------------------------
	.section	.nv.callgraph,"",@"SHT_CUDA_CALLGRAPH"
	.align	4
	.sectionentsize	8
	.align		4
        /*0000*/ 	.word	0x00000000
	.align		4
        /*0004*/ 	.word	0xffffffff
	.align		4
        /*0008*/ 	.word	0x00000000
	.align		4
        /*000c*/ 	.word	0xfffffffe
	.align		4
        /*0010*/ 	.word	0x00000000
	.align		4
        /*0014*/ 	.word	0xfffffffd
	.align		4
        /*0018*/ 	.word	0x00000000
	.align		4
        /*001c*/ 	.word	0xfffffffc


//--------------------- .nv.constant4             --------------------------
	.section	.nv.constant4,"a",@progbits
	.align	8
	.align		8
.nv.constant4:
        /*0000*/ 	.dword	_ZN34_INTERNAL_f80eb017_4_k_cu_f4887e924cuda3std3__45__cpo5beginE
	.align		8
        /*0008*/ 	.dword	_ZN34_INTERNAL_f80eb017_4_k_cu_f4887e924cuda3std3__45__cpo3endE
	.align		8
        /*0010*/ 	.dword	_ZN34_INTERNAL_f80eb017_4_k_cu_f4887e924cuda3std3__45__cpo6cbeginE
	.align		8
        /*0018*/ 	.dword	_ZN34_INTERNAL_f80eb017_4_k_cu_f4887e924cuda3std3__45__cpo4cendE
	.align		8
        /*0020*/ 	.dword	_ZN34_INTERNAL_f80eb017_4_k_cu_f4887e924cuda3std3__45__cpo6rbeginE
	.align		8
        /*0028*/ 	.dword	_ZN34_INTERNAL_f80eb017_4_k_cu_f4887e924cuda3std3__45__cpo4rendE
	.align		8
        /*0030*/ 	.dword	_ZN34_INTERNAL_f80eb017_4_k_cu_f4887e924cuda3std3__45__cpo7crbeginE
	.align		8
        /*0038*/ 	.dword	_ZN34_INTERNAL_f80eb017_4_k_cu_f4887e924cuda3std3__45__cpo5crendE
	.align		8
        /*0040*/ 	.dword	_ZN34_INTERNAL_f80eb017_4_k_cu_f4887e924cuda3std3__436_GLOBAL__N__f80eb017_4_k_cu_f4887e926ignoreE
	.align		8
        /*0048*/ 	.dword	_ZN34_INTERNAL_f80eb017_4_k_cu_f4887e924cuda3std3__419piecewise_constructE
	.align		8
        /*0050*/ 	.dword	_ZN34_INTERNAL_f80eb017_4_k_cu_f4887e924cuda3std3__48in_placeE
	.align		8
        /*0058*/ 	.dword	_ZN34_INTERNAL_f80eb017_4_k_cu_f4887e924cuda3std3__420unreachable_sentinelE
	.align		8
        /*0060*/ 	.dword	_ZN34_INTERNAL_f80eb017_4_k_cu_f4887e924cuda3std6ranges3__45__cpo4swapE
	.align		8
        /*0068*/ 	.dword	_ZN34_INTERNAL_f80eb017_4_k_cu_f4887e924cuda3std6ranges3__45__cpo9iter_moveE
	.align		8
        /*0070*/ 	.dword	_ZN34_INTERNAL_f80eb017_4_k_cu_f4887e924cuda3std6ranges3__45__cpo5beginE
	.align		8
        /*0078*/ 	.dword	_ZN34_INTERNAL_f80eb017_4_k_cu_f4887e924cuda3std6ranges3__45__cpo3endE
	.align		8
        /*0080*/ 	.dword	_ZN34_INTERNAL_f80eb017_4_k_cu_f4887e924cuda3std6ranges3__45__cpo6cbeginE
	.align		8
        /*0088*/ 	.dword	_ZN34_INTERNAL_f80eb017_4_k_cu_f4887e924cuda3std6ranges3__45__cpo4cendE
	.align		8
        /*0090*/ 	.dword	_ZN34_INTERNAL_f80eb017_4_k_cu_f4887e924cuda3std6ranges3__45__cpo7advanceE
	.align		8
        /*0098*/ 	.dword	_ZN34_INTERNAL_f80eb017_4_k_cu_f4887e924cuda3std6ranges3__45__cpo9iter_swapE
	.align		8
        /*00a0*/ 	.dword	_ZN34_INTERNAL_f80eb017_4_k_cu_f4887e924cuda3std6ranges3__45__cpo4nextE
	.align		8
        /*00a8*/ 	.dword	_ZN34_INTERNAL_f80eb017_4_k_cu_f4887e924cuda3std6ranges3__45__cpo4prevE
	.align		8
        /*00b0*/ 	.dword	_ZN34_INTERNAL_f80eb017_4_k_cu_f4887e924cuda3std6ranges3__45__cpo4dataE
	.align		8
        /*00b8*/ 	.dword	_ZN34_INTERNAL_f80eb017_4_k_cu_f4887e924cuda3std6ranges3__45__cpo5cdataE
	.align		8
        /*00c0*/ 	.dword	_ZN34_INTERNAL_f80eb017_4_k_cu_f4887e924cuda3std6ranges3__45__cpo4sizeE
	.align		8
        /*00c8*/ 	.dword	_ZN34_INTERNAL_f80eb017_4_k_cu_f4887e924cuda3std6ranges3__45__cpo5ssizeE
	.align		8
        /*00d0*/ 	.dword	_ZN34_INTERNAL_f80eb017_4_k_cu_f4887e924cuda3std6ranges3__45__cpo8distanceE
	.align		8
        /*00d8*/ 	.dword	_ZN34_INTERNAL_f80eb017_4_k_cu_f4887e926thrust24THRUST_300001_SM_1000_NS6system6detail10sequential3seqE


//--------------------- .nv.constant2.cu_scatter  --------------------------
	.section	.nv.constant2.cu_scatter,"a",@progbits
	.sectionflags	@""
	.align	4
.nv.constant2.cu_scatter:
        /*0000*/ 	.byte	0xc0, 0x01, 0x00, 0x00, 0x50, 0x01, 0x00, 0x00, 0x70, 0x03, 0x00, 0x00, 0x10, 0x03, 0x00, 0x00
        /*0010*/ 	.byte	0x70, 0x03, 0x00, 0x00, 0x70, 0x03, 0x00, 0x00, 0x70, 0x03, 0x00, 0x00, 0xa0, 0x02, 0x00, 0x00
        /*0020*/ 	.byte	0x70, 0x03, 0x00, 0x00


//--------------------- .text.cu_scatter          --------------------------
	.section	.text.cu_scatter,"ax",@progbits
	.align	128
        .global         cu_scatter
        .type           cu_scatter,@function
        .size           cu_scatter,(.L_x_61 - cu_scatter)
        .other          cu_scatter,@"STO_CUDA_ENTRY STV_DEFAULT"
cu_scatter:
.text.cu_scatter:
[----:B------:R-:W-:Y:S01]  /*0000*/  LDC R1, c[0x0][0x37c] ;  /* 0x0000df00ff017b82 */ /* 0x000fe20000000800 */
[----:B------:R-:W0:Y:S07]  /*0010*/  S2R R5, SR_TID.X ;  /* 0x0000000000057919 */ /* 0x000e2e0000002100 */
[----:B------:R-:W0:Y:S01]  /*0020*/  S2UR UR4, SR_CTAID.X ;  /* 0x00000000000479c3 */ /* 0x000e220000002500 */
[----:B------:R-:W1:Y:S07]  /*0030*/  LDCU UR5, c[0x0][0x398] ;  /* 0x00007300ff0577ac */ /* 0x000e6e0008000800 */
[----:B------:R-:W0:Y:S02]  /*0040*/  LDC R0, c[0x0][0x360] ;  /* 0x0000d800ff007b82 */ /* 0x000e240000000800 */
[----:B0-----:R-:W-:-:S05]  /*0050*/  IMAD R5, R0, UR4, R5 ;  /* 0x0000000400057c24 */ /* 0x001fca000f8e0205 */
[----:B-1----:R-:W-:-:S13]  /*0060*/  ISETP.GE.U32.AND P0, PT, R5, UR5, PT ;  /* 0x0000000505007c0c */ /* 0x002fda000bf06070 */
[----:B------:R-:W-:Y:S05]  /*0070*/  @P0 EXIT ;  /* 0x000000000000094d */ /* 0x000fea0003800000 */
[----:B------:R-:W0:Y:S01]  /*0080*/  LDC R4, c[0x0][0x39c] ;  /* 0x0000e700ff047b82 */ /* 0x000e220000000800 */
[----:B------:R-:W1:Y:S07]  /*0090*/  LDCU.64 UR4, c[0x0][0x358] ;  /* 0x00006b00ff0477ac */ /* 0x000e6e0008000a00 */
[----:B------:R-:W2:Y:S01]  /*00a0*/  LDC.64 R2, c[0x0][0x390] ;  /* 0x0000e400ff027b82 */ /* 0x000ea20000000a00 */
[----:B0-----:R-:W-:Y:S01]  /*00b0*/  ISETP.GT.AND P0, PT, R4, 0x3, PT ;  /* 0x000000030400780c */ /* 0x001fe20003f04270 */
[----:B--2---:R-:W-:-:S05]  /*00c0*/  IMAD.WIDE.U32 R2, R5, 0x4, R2 ;  /* 0x0000000405027825 */ /* 0x004fca00078e0002 */
[----:B-1----:R0:W5:Y:S07]  /*00d0*/  LDG.E R0, desc[UR4][R2.64] ;  /* 0x0000000402007981 */ /* 0x00216e000c1e1900 */
[----:B------:R-:W-:Y:S05]  /*00e0*/  @P0 BRA `(.L_x_0) ;  /* 0x0000000000540947 */ /* 0x000fea0003800000 */
[----:B0-----:R-:W-:-:S05]  /*00f0*/  VIADD R2, R4, 0xffffffff ;  /* 0xffffffff04027836 */ /* 0x001fca0000000000 */
[----:B------:R-:W-:-:S05]  /*0100*/  VIMNMX.U32 R2, PT, PT, R2, 0x2, PT ;  /* 0x0000000202027848 */ /* 0x000fca0003fe0000 */
[----:B------:R-:W-:-:S04]  /*0110*/  IMAD.SHL.U32 R4, R2, 0x4, RZ ;  /* 0x0000000402047824 */ /* 0x000fc800078e00ff */
[----:B------:R-:W0:Y:S02]  /*0120*/  LDC R2, c[0x2][R4] ;  /* 0x0080000004027b82 */ /* 0x000e240000000800 */
[----:B0-----:R-:W-:-:S04]  /*0130*/  SHF.R.S32.HI R3, RZ, 0x1f, R2 ;  /* 0x0000001fff037819 */ /* 0x001fc80000011402 */
.L_x_50:
[----:B------:R-:W-:Y:S05]  /*0140*/  BRX R2 -0x150                                     (*"BRANCH_TARGETS .L_x_51,.L_x_52,.L_x_53"*) ;  /* 0xfffffffc02ac7949 */ /* 0x000fea000383ffff */
.L_x_52:
[----:B------:R-:W0:Y:S02]  /*0150*/  LDC.64 R2, c[0x0][0x380] ;  /* 0x0000e000ff027b82 */ /* 0x000e240000000a00 */
[----:B0-----:R-:W-:-:S06]  /*0160*/  IMAD.WIDE.U32 R2, R5, 0x2, R2 ;  /* 0x0000000205027825 */ /* 0x001fcc00078e0002 */
[----:B------:R-:W0:Y:S01]  /*0170*/  LDC.64 R4, c[0x0][0x388] ;  /* 0x0000e200ff047b82 */ /* 0x000e220000000a00 */
[----:B------:R-:W2:Y:S01]  /*0180*/  LDG.E.U16 R3, desc[UR4][R2.64] ;  /* 0x0000000402037981 */ /* 0x000ea2000c1e1500 */
[----:B0----5:R-:W-:-:S05]  /*0190*/  IMAD.WIDE.U32 R4, R0, 0x2, R4 ;  /* 0x0000000200047825 */ /* 0x021fca00078e0004 */
[----:B--2---:R-:W-:Y:S01]  /*01a0*/  STG.E.U16 desc[UR4][R4.64], R3 ;  /* 0x0000000304007986 */ /* 0x004fe2000c101504 */
[----:B------:R-:W-:Y:S05]  /*01b0*/  EXIT ;  /* 0x000000000000794d */ /* 0x000fea0003800000 */
.L_x_51:
[----:B------:R-:W0:Y:S02]  /*01c0*/  LDCU.128 UR8, c[0x0][0x380] ;  /* 0x00007000ff0877ac */ /* 0x000e240008000c00 */
[----:B0-----:R-:W-:-:S04]  /*01d0*/  IADD3 R2, P0, PT, R5, UR8, RZ ;  /* 0x0000000805027c10 */ /* 0x001fc8000ff1e0ff */
[----:B------:R-:W-:-:S06]  /*01e0*/  IADD3.X R3, PT, PT, RZ, UR9, RZ, P0, !PT ;  /* 0x00000009ff037c10 */ /* 0x000fcc00087fe4ff */
[----:B------:R-:W2:Y:S01]  /*01f0*/  LDG.E.U8 R3, desc[UR4][R2.64] ;  /* 0x0000000402037981 */ /* 0x000ea2000c1e1100 */
[----:B-----5:R-:W-:-:S05]  /*0200*/  IADD3 R4, P0, PT, R0, UR10, RZ ;  /* 0x0000000a00047c10 */ /* 0x020fca000ff1e0ff */
[----:B------:R-:W-:-:S05]  /*0210*/  IMAD.X R5, RZ, RZ, UR11, P0 ;  /* 0x0000000bff057e24 */ /* 0x000fca00080e06ff */
[----:B--2---:R-:W-:Y:S01]  /*0220*/  STG.E.U8 desc[UR4][R4.64], R3 ;  /* 0x0000000304007986 */ /* 0x004fe2000c101104 */
[----:B------:R-:W-:Y:S05]  /*0230*/  EXIT ;  /* 0x000000000000794d */ /* 0x000fea0003800000 */
.L_x_0:
[----:B0-----:R-:W-:-:S04]  /*0240*/  MOV R3, 0xfffffffc ;  /* 0xfffffffc00037802 */ /* 0x001fc80000000f00 */
[----:B------:R-:W-:-:S04]  /*0250*/  VIADDMNMX.U32 R2, R4, R3, 0x5, PT ;  /* 0x0000000504027446 */ /* 0x000fc80003800003 */
[----:B------:R-:W-:-:S04]  /*0260*/  SHF.L.U32 R4, R2, 0x2, RZ ;  /* 0x0000000202047819 */ /* 0x000fc800000006ff */
[----:B------:R-:W0:Y:S02]  /*0270*/  LDC R2, c[0x2][R4+0xc] ;  /* 0x0080030004027b82 */ /* 0x000e240000000800 */
[----:B0-----:R-:W-:-:S04]  /*0280*/  SHF.R.S32.HI R3, RZ, 0x1f, R2 ;  /* 0x0000001fff037819 */ /* 0x001fc80000011402 */
.L_x_54:
[----:B------:R-:W-:Y:S05]  /*0290*/  BRX R2 -0x2a0                                     (*"BRANCH_TARGETS .L_x_55,.L_x_53,.L_x_59"*) ;  /* 0xfffffffc02587949 */ /* 0x000fea000383ffff */
.L_x_59:
[----:B------:R-:W0:Y:S02]  /*02a0*/  LDC.64 R2, c[0x0][0x380] ;  /* 0x0000e000ff027b82 */ /* 0x000e240000000a00 */
[----:B0-----:R-:W-:-:S06]  /*02b0*/  IMAD.WIDE.U32 R2, R5, 0x8, R2 ;  /* 0x0000000805027825 */ /* 0x001fcc00078e0002 */
[----:B------:R-:W0:Y:S01]  /*02c0*/  LDC.64 R4, c[0x0][0x388] ;  /* 0x0000e200ff047b82 */ /* 0x000e220000000a00 */
[----:B------:R-:W2:Y:S01]  /*02d0*/  LDG.E.64 R2, desc[UR4][R2.64] ;  /* 0x0000000402027981 */ /* 0x000ea2000c1e1b00 */
[----:B0----5:R-:W-:-:S05]  /*02e0*/  IMAD.WIDE.U32 R4, R0, 0x8, R4 ;  /* 0x0000000800047825 */ /* 0x021fca00078e0004 */
[----:B--2---:R-:W-:Y:S01]  /*02f0*/  STG.E.64 desc[UR4][R4.64], R2 ;  /* 0x0000000204007986 */ /* 0x004fe2000c101b04 */
[----:B------:R-:W-:Y:S05]  /*0300*/  EXIT ;  /* 0x000000000000794d */ /* 0x000fea0003800000 */
.L_x_55:
[----:B------:R-:W0:Y:S02]  /*0310*/  LDC.64 R2, c[0x0][0x380] ;  /* 0x0000e000ff027b82 */ /* 0x000e240000000a00 */
[----:B0-----:R-:W-:-:S06]  /*0320*/  IMAD.WIDE.U32 R2, R5, 0x4, R2 ;  /* 0x0000000405027825 */ /* 0x001fcc00078e0002 */
[----:B------:R-:W0:Y:S01]  /*0330*/  LDC.64 R4, c[0x0][0x388] ;  /* 0x0000e200ff047b82 */ /* 0x000e220000000a00 */
[----:B------:R-:W2:Y:S01]  /*0340*/  LDG.E R3, desc[UR4][R2.64] ;  /* 0x0000000402037981 */ /* 0x000ea2000c1e1900 */
[----:B0----5:R-:W-:-:S05]  /*0350*/  IMAD.WIDE.U32 R4, R0, 0x4, R4 ;  /* 0x0000000400047825 */ /* 0x021fca00078e0004 */
[----:B--2---:R0:W-:Y:S02]  /*0360*/  STG.E desc[UR4][R4.64], R3 ;  /* 0x0000000304007986 */ /* 0x0041e4000c101904 */
.L_x_53:
[----:B------:R-:W-:Y:S05]  /*0370*/  EXIT ;  /* 0x000000000000794d */ /* 0x000fea0003800000 */
.L_x_1:
[----:B------:R-:W-:-:S00]  /*0380*/  BRA `(.L_x_1) ;  /* 0xfffffffc00fc7947 */ /* 0x000fc0000383ffff */
[----:B------:R-:W-:-:S00]  /*0390*/  NOP ;  /* 0x0000000000007918 */ /* 0x000fc00000000000 */
        /* <DEDUP_REMOVED lines=14> */
.L_x_61:


//--------------------- .text.cu_compute_indices_uint32 --------------------------
	.section	.text.cu_compute_indices_uint32,"ax",@progbits
	.align	128
        .global         cu_compute_indices_uint32
        .type           cu_compute_indices_uint32,@function
        .size           cu_compute_indices_uint32,(.L_x_62 - cu_compute_indices_uint32)
        .other          cu_compute_indices_uint32,@"STO_CUDA_ENTRY STV_DEFAULT"
cu_compute_indices_uint32:
.text.cu_compute_indices_uint32:
[----:B------:R-:W0:Y:S01]  /*0000*/  LDC R1, c[0x0][0x37c] ;  /* 0x0000df00ff017b82 */ /* 0x000e220000000800 */
[----:B------:R-:W1:Y:S07]  /*0010*/  S2R R0, SR_CTAID.X ;  /* 0x0000000000007919 */ /* 0x000e6e0000002500 */
[----:B------:R-:W2:Y:S01]  /*0020*/  LDC.64 R10, c[0x0][0x3a0] ;  /* 0x0000e800ff0a7b82 */ /* 0x000ea20000000a00 */
[----:B0-----:R-:W-:Y:S01]  /*0030*/  VIADD R1, R1, 0xfffffc00 ;  /* 0xfffffc0001017836 */ /* 0x001fe20000000000 */
[----:B------:R-:W0:Y:S04]  /*0040*/  LDCU.64 UR6, c[0x0][0x358] ;  /* 0x00006b00ff0677ac */ /* 0x000e280008000a00 */
[----:B------:R3:W-:Y:S01]  /*0050*/  STL.128 [R1], RZ ;  /* 0x000000ff01007387 */ /* 0x0007e20000100c00 */
[----:B------:R-:W4:Y:S01]  /*0060*/  LDCU UR8, c[0x0][0x370] ;  /* 0x00006e00ff0877ac */ /* 0x000f220008000800 */
[----:B------:R-:W0:Y:S02]  /*0070*/  LDC.64 R6, c[0x0][0x390] ;  /* 0x0000e400ff067b82 */ /* 0x000e240000000a00 */
[----:B------:R3:W-:Y:S01]  /*0080*/  STL.128 [R1+0x10], RZ ;  /* 0x000010ff01007387 */ /* 0x0007e20000100c00 */
[----:B------:R-:W0:Y:S03]  /*0090*/  LDCU.64 UR10, c[0x0][0x398] ;  /* 0x00007300ff0a77ac */ /* 0x000e260008000a00 */
[----:B------:R3:W-:Y:S01]  /*00a0*/  STL.128 [R1+0x20], RZ ;  /* 0x000020ff01007387 */ /* 0x0007e20000100c00 */
[----:B------:R-:W-:Y:S01]  /*00b0*/  UMOV UR4, URZ ;  /* 0x000000ff00047c82 */ /* 0x000fe20008000000 */
[----:B------:R-:W0:Y:S02]  /*00c0*/  LDC.64 R4, c[0x0][0x380] ;  /* 0x0000e000ff047b82 */ /* 0x000e240000000a00 */
[----:B------:R3:W-:Y:S04]  /*00d0*/  STL.128 [R1+0x30], RZ ;  /* 0x000030ff01007387 */ /* 0x0007e80000100c00 */
[----:B------:R3:W-:Y:S02]  /*00e0*/  STL.128 [R1+0x40], RZ ;  /* 0x000040ff01007387 */ /* 0x0007e40000100c00 */
[----:B------:R-:W0:Y:S01]  /*00f0*/  LDC.64 R2, c[0x0][0x388] ;  /* 0x0000e200ff027b82 */ /* 0x000e220000000a00 */
[----:B--2---:R-:W-:Y:S01]  /*0100*/  IMAD.SHL.U32 R8, R11, 0x8, RZ ;  /* 0x000000080b087824 */ /* 0x004fe200078e00ff */
[----:B------:R3:W-:Y:S04]  /*0110*/  STL.128 [R1+0x50], RZ ;  /* 0x000050ff01007387 */ /* 0x0007e80000100c00 */
[----:B------:R3:W-:Y:S01]  /*0120*/  STL.128 [R1+0x60], RZ ;  /* 0x000060ff01007387 */ /* 0x0007e20000100c00 */
[----:B-1----:R-:W-:-:S03]  /*0130*/  IMAD.SHL.U32 R9, R0, 0x100, RZ ;  /* 0x0000010000097824 */ /* 0x002fc600078e00ff */
[----:B------:R3:W-:Y:S02]  /*0140*/  STL.128 [R1+0x70], RZ ;  /* 0x000070ff01007387 */ /* 0x0007e40000100c00 */
[----:B------:R-:W-:Y:S02]  /*0150*/  VIMNMX.U32 R10, PT, PT, R9, R10, !PT ;  /* 0x0000000a090a7248 */ /* 0x000fe40007fe0000 */
[----:B------:R3:W-:Y:S03]  /*0160*/  STL.128 [R1+0x80], RZ ;  /* 0x000080ff01007387 */ /* 0x0007e60000100c00 */
[----:B------:R-:W-:Y:S01]  /*0170*/  IMAD.IADD R10, R10, 0x1, -R9 ;  /* 0x000000010a0a7824 */ /* 0x000fe200078e0a09 */
[----:B------:R3:W-:Y:S04]  /*0180*/  STL.128 [R1+0x90], RZ ;  /* 0x000090ff01007387 */ /* 0x0007e80000100c00 */
        /* <DEDUP_REMOVED lines=53> */
[----:B0---4-:R3:W-:Y:S02]  /*04e0*/  STL.128 [R1+0x3f0], RZ ;  /* 0x0003f0ff01007387 */ /* 0x0117e40000100c00 */
.L_x_2:
[----:B------:R-:W-:-:S13]  /*04f0*/  ISETP.NE.AND P0, PT, R10, UR4, PT ;  /* 0x000000040a007c0c */ /* 0x000fda000bf05270 */
[----:B0-----:R-:W-:Y:S05]  /*0500*/  @!P0 EXIT ;  /* 0x000000000000894d */ /* 0x001fea0003800000 */
[----:B------:R-:W-:-:S04]  /*0510*/  VIADD R15, R9, UR4 ;  /* 0x00000004090f7c36 */ /* 0x000fc80008000000 */
[----:B------:R-:W-:-:S05]  /*0520*/  IMAD.WIDE.U32 R16, R15, 0x4, R4 ;  /* 0x000000040f107825 */ /* 0x000fca00078e0004 */
[----:B------:R-:W2:Y:S02]  /*0530*/  LDG.E R11, desc[UR6][R16.64] ;  /* 0x00000006100b7981 */ /* 0x000ea4000c1e1900 */
[----:B--2---:R-:W-:-:S05]  /*0540*/  SHF.R.U32.HI R11, RZ, R8, R11 ;  /* 0x00000008ff0b7219 */ /* 0x004fca000001160b */
[C---:B------:R-:W-:Y:S01]  /*0550*/  IMAD.SHL.U32 R12, R11.reuse, 0x4, RZ ;  /* 0x000000040b0c7824 */ /* 0x040fe200078e00ff */
[----:B------:R-:W-:-:S04]  /*0560*/  LOP3.LUT R11, R11, 0xff, RZ, 0xc0, !PT ;  /* 0x000000ff0b0b7812 */ /* 0x000fc800078ec0ff */
[----:B------:R-:W-:Y:S01]  /*0570*/  LOP3.LUT R12, R12, 0x3fc, RZ, 0xc0, !PT ;  /* 0x000003fc0c0c7812 */ /* 0x000fe200078ec0ff */
[----:B------:R-:W-:-:S03]  /*0580*/  IMAD R11, R11, UR8, R0 ;  /* 0x000000080b0b7c24 */ /* 0x000fc6000f8e0200 */
[----:B------:R-:W-:Y:S01]  /*0590*/  IADD3 R18, P0, PT, R12, UR10, RZ ;  /* 0x0000000a0c127c10 */ /* 0x000fe2000ff1e0ff */
[----:B------:R-:W-:-:S04]  /*05a0*/  IMAD.WIDE.U32 R20, R11, 0x4, R6 ;  /* 0x000000040b147825 */ /* 0x000fc800078e0006 */
[----:B------:R-:W-:Y:S02]  /*05b0*/  IMAD.IADD R13, R1, 0x1, R12 ;  /* 0x00000001010d7824 */ /* 0x000fe400078e020c */
[----:B------:R-:W-:Y:S01]  /*05c0*/  IMAD.X R19, RZ, RZ, UR11, P0 ;  /* 0x0000000bff137e24 */ /* 0x000fe200080e06ff */
[----:B------:R-:W2:Y:S04]  /*05d0*/  LDG.E R21, desc[UR6][R20.64] ;  /* 0x0000000614157981 */ /* 0x000ea8000c1e1900 */
[----:B------:R-:W4:Y:S04]  /*05e0*/  LDL R11, [R13] ;  /* 0x000000000d0b7983 */ /* 0x000f280000100800 */
[----:B------:R-:W2:Y:S01]  /*05f0*/  LDG.E R18, desc[UR6][R18.64] ;  /* 0x0000000612127981 */ /* 0x000ea2000c1e1900 */
[----:B------:R-:W-:Y:S01]  /*0600*/  UIADD3 UR5, UPT, UPT, UR4, 0x1, URZ ;  /* 0x0000000104057890 */ /* 0x000fe2000fffe0ff */
[----:B------:R-:W-:-:S05]  /*0610*/  IMAD.WIDE.U32 R14, R15, 0x4, R2 ;  /* 0x000000040f0e7825 */ /* 0x000fca00078e0002 */
[----:B------:R-:W-:Y:S01]  /*0620*/  ISETP.NE.AND P0, PT, R10, UR5, PT ;  /* 0x000000050a007c0c */ /* 0x000fe2000bf05270 */
[C---:B----4-:R-:W-:Y:S01]  /*0630*/  VIADD R12, R11.reuse, 0x1 ;  /* 0x000000010b0c7836 */ /* 0x050fe20000000000 */
[----:B--2---:R-:W-:-:S04]  /*0640*/  IADD3 R11, PT, PT, R11, R21, R18 ;  /* 0x000000150b0b7210 */ /* 0x004fc80007ffe012 */
[----:B------:R0:W-:Y:S04]  /*0650*/  STL [R13], R12 ;  /* 0x0000000c0d007387 */ /* 0x0001e80000100800 */
[----:B------:R0:W-:Y:S03]  /*0660*/  STG.E desc[UR6][R14.64], R11 ;  /* 0x0000000b0e007986 */ /* 0x0001e6000c101906 */
[----:B------:R-:W-:Y:S05]  /*0670*/  @!P0 EXIT ;  /* 0x000000000000894d */ /* 0x000fea0003800000 */
[----:B0-----:R-:W2:Y:S02]  /*0680*/  LDG.E R11, desc[UR6][R16.64+0x4] ;  /* 0x00000406100b7981 */ /* 0x001ea4000c1e1900 */
[----:B--2---:R-:W-:-:S04]  /*0690*/  SHF.R.U32.HI R11, RZ, R8, R11 ;  /* 0x00000008ff0b7219 */ /* 0x004fc8000001160b */
[C---:B------:R-:W-:Y:S02]  /*06a0*/  SHF.L.U32 R12, R11.reuse, 0x2, RZ ;  /* 0x000000020b0c7819 */ /* 0x040fe400000006ff */
[----:B------:R-:W-:Y:S02]  /*06b0*/  LOP3.LUT R11, R11, 0xff, RZ, 0xc0, !PT ;  /* 0x000000ff0b0b7812 */ /* 0x000fe400078ec0ff */
[----:B------:R-:W-:-:S03]  /*06c0*/  LOP3.LUT R12, R12, 0x3fc, RZ, 0xc0, !PT ;  /* 0x000003fc0c0c7812 */ /* 0x000fc600078ec0ff */
[----:B------:R-:W-:Y:S01]  /*06d0*/  IMAD R11, R11, UR8, R0 ;  /* 0x000000080b0b7c24 */ /* 0x000fe2000f8e0200 */
[----:B------:R-:W-:Y:S01]  /*06e0*/  IADD3 R18, P0, PT, R12, UR10, RZ ;  /* 0x0000000a0c127c10 */ /* 0x000fe2000ff1e0ff */
[----:B------:R-:W-:Y:S02]  /*06f0*/  IMAD.IADD R13, R1, 0x1, R12 ;  /* 0x00000001010d7824 */ /* 0x000fe400078e020c */
[----:B------:R-:W-:-:S03]  /*0700*/  IMAD.WIDE.U32 R20, R11, 0x4, R6 ;  /* 0x000000040b147825 */ /* 0x000fc600078e0006 */
[----:B------:R-:W2:Y:S01]  /*0710*/  LDL R11, [R13] ;  /* 0x000000000d0b7983 */ /* 0x000ea20000100800 */
[----:B------:R-:W-:-:S03]  /*0720*/  IMAD.X R19, RZ, RZ, UR11, P0 ;  /* 0x0000000bff137e24 */ /* 0x000fc600080e06ff */
[----:B------:R-:W4:Y:S04]  /*0730*/  LDG.E R21, desc[UR6][R20.64] ;  /* 0x0000000614157981 */ /* 0x000f28000c1e1900 */
[----:B------:R-:W4:Y:S01]  /*0740*/  LDG.E R18, desc[UR6][R18.64] ;  /* 0x0000000612127981 */ /* 0x000f22000c1e1900 */
[----:B------:R-:W-:-:S06]  /*0750*/  UIADD3 UR5, UPT, UPT, UR4, 0x2, URZ ;  /* 0x0000000204057890 */ /* 0x000fcc000fffe0ff */
[----:B------:R-:W-:Y:S01]  /*0760*/  ISETP.NE.AND P0, PT, R10, UR5, PT ;  /* 0x000000050a007c0c */ /* 0x000fe2000bf05270 */
[C---:B--2---:R-:W-:Y:S01]  /*0770*/  VIADD R12, R11.reuse, 0x1 ;  /* 0x000000010b0c7836 */ /* 0x044fe20000000000 */
[----:B----4-:R-:W-:-:S04]  /*0780*/  IADD3 R11, PT, PT, R11, R21, R18 ;  /* 0x000000150b0b7210 */ /* 0x010fc80007ffe012 */
[----:B------:R0:W-:Y:S04]  /*0790*/  STL [R13], R12 ;  /* 0x0000000c0d007387 */ /* 0x0001e80000100800 */
[----:B------:R0:W-:Y:S03]  /*07a0*/  STG.E desc[UR6][R14.64+0x4], R11 ;  /* 0x0000040b0e007986 */ /* 0x0001e6000c101906 */
[----:B------:R-:W-:Y:S05]  /*07b0*/  @!P0 EXIT ;  /* 0x000000000000894d */ /* 0x000fea0003800000 */
[----:B0-----:R-:W2:Y:S02]  /*07c0*/  LDG.E R11, desc[UR6][R16.64+0x8] ;  /* 0x00000806100b7981 */ /* 0x001ea4000c1e1900 */
        /* <DEDUP_REMOVED lines=12> */
[----:B------:R-:W-:-:S06]  /*0890*/  UIADD3 UR5, UPT, UPT, UR4, 0x3, URZ ;  /* 0x0000000304057890 */ /* 0x000fcc000fffe0ff */
        /* <DEDUP_REMOVED lines=40> */
[----:B------:R-:W-:Y:S02]  /*0b20*/  ISETP.NE.AND P0, PT, R10, UR5, PT ;  /* 0x000000050a007c0c */ /* 0x000fe4000bf05270 */
[C---:B----4-:R-:W-:Y:S02]  /*0b30*/  IADD3 R12, PT, PT, R11.reuse, 0x1, RZ ;  /* 0x000000010b0c7810 */ /* 0x050fe40007ffe0ff */
[----:B--2---:R-:W-:-:S03]  /*0b40*/  IADD3 R11, PT, PT, R11, R21, R18 ;  /* 0x000000150b0b7210 */ /* 0x004fc60007ffe012 */
[----:B------:R0:W-:Y:S04]  /*0b50*/  STL [R13], R12 ;  /* 0x0000000c0d007387 */ /* 0x0001e80000100800 */
[----:B------:R0:W-:Y:S02]  /*0b60*/  STG.E desc[UR6][R14.64+0x10], R11 ;  /* 0x0000100b0e007986 */ /* 0x0001e4000c101906 */
        /* <DEDUP_REMOVED lines=28> */
[----:B------:R-:W-:-:S03]  /*0d30*/  IMAD.WIDE.U32 R20, R11, 0x4, R6 ;  /* 0x000000040b147825 */ /* 0x000fc600078e0006 */
[----:B------:R-:W-:Y:S01]  /*0d40*/  IADD3.X R19, PT, PT, RZ, UR11, RZ, P0, !PT ;  /* 0x0000000bff137c10 */ /* 0x000fe200087fe4ff */
[----:B------:R-:W-:Y:S02]  /*0d50*/  IMAD.IADD R13, R1, 0x1, R12 ;  /* 0x00000001010d7824 */ /* 0x000fe400078e020c */
        /* <DEDUP_REMOVED lines=10> */
[----:B------:R-:W0:Y:S02]  /*0e00*/  LDG.E R17, desc[UR6][R16.64+0x1c] ;  /* 0x00001c0610117981 */ /* 0x000e24000c1e1900 */
[----:B0-----:R-:W-:-:S05]  /*0e10*/  SHF.R.U32.HI R11, RZ, R8, R17 ;  /* 0x00000008ff0b7219 */ /* 0x001fca0000011611 */
        /* <DEDUP_REMOVED lines=11> */
[----:B------:R-:W-:-:S04]  /*0ed0*/  UIADD3 UR4, UPT, UPT, UR4, 0x8, URZ ;  /* 0x0000000804047890 */ /* 0x000fc8000fffe0ff */
[----:B------:R-:W-:Y:S01]  /*0ee0*/  UISETP.NE.AND UP0, UPT, UR4, 0x100, UPT ;  /* 0x000001000400788c */ /* 0x000fe2000bf05270 */
[C---:B----4-:R-:W-:Y:S01]  /*0ef0*/  VIADD R12, R11.reuse, 0x1 ;  /* 0x000000010b0c7836 */ /* 0x050fe20000000000 */
[----:B--2---:R-:W-:-:S04]  /*0f00*/  IADD3 R11, PT, PT, R11, R21, R18 ;  /* 0x000000150b0b7210 */ /* 0x004fc80007ffe012 */
[----:B------:R0:W-:Y:S04]  /*0f10*/  STL [R13], R12 ;  /* 0x0000000c0d007387 */ /* 0x0001e80000100800 */
[----:B------:R0:W-:Y:S01]  /*0f20*/  STG.E desc[UR6][R14.64+0x1c], R11 ;  /* 0x00001c0b0e007986 */ /* 0x0001e2000c101906 */
[----:B------:R-:W-:Y:S05]  /*0f30*/  BRA.U UP0, `(.L_x_2) ;  /* 0xfffffff5006c7547 */ /* 0x000fea000b83ffff */
[----:B------:R-:W-:Y:S05]  /*0f40*/  EXIT ;  /* 0x000000000000794d */ /* 0x000fea0003800000 */
.L_x_3:
        /* <DEDUP_REMOVED lines=11> */
.L_x_62:


//--------------------- .text._Z26cu_compute_indices_genericPhPjS0_S0_jjj --------------------------
	.section	.text._Z26cu_compute_indices_genericPhPjS0_S0_jjj,"ax",@progbits
	.align	128
        .global         _Z26cu_compute_indices_genericPhPjS0_S0_jjj
        .type           _Z26cu_compute_indices_genericPhPjS0_S0_jjj,@function
        .size           _Z26cu_compute_indices_genericPhPjS0_S0_jjj,(.L_x_63 - _Z26cu_compute_indices_genericPhPjS0_S0_jjj)
        .other          _Z26cu_compute_indices_genericPhPjS0_S0_jjj,@"STO_CUDA_ENTRY STV_DEFAULT"
_Z26cu_compute_indices_genericPhPjS0_S0_jjj:
.text._Z26cu_compute_indices_genericPhPjS0_S0_jjj:
[----:B------:R-:W0:Y:S01]  /*0000*/  LDC R1, c[0x0][0x37c] ;  /* 0x0000df00ff017b82 */ /* 0x000e220000000800 */
[----:B------:R-:W1:Y:S01]  /*0010*/  S2R R0, SR_CTAID.X ;  /* 0x0000000000007919 */ /* 0x000e620000002500 */
[----:B0-----:R-:W-:Y:S01]  /*0020*/  IADD3 R1, PT, PT, R1, -0x400, RZ ;  /* 0xfffffc0001017810 */ /* 0x001fe20007ffe0ff */
[----:B------:R-:W0:Y:S05]  /*0030*/  LDCU UR4, c[0x0][0x3a0] ;  /* 0x00007400ff0477ac */ /* 0x000e2a0008000800 */
[----:B------:R-:W2:Y:S01]  /*0040*/  LDC R8, c[0x0][0x3a8] ;  /* 0x0000ea00ff087b82 */ /* 0x000ea20000000800 */
[----:B------:R3:W-:Y:S01]  /*0050*/  STL.128 [R1], RZ ;  /* 0x000000ff01007387 */ /* 0x0007e20000100c00 */
[----:B------:R-:W4:Y:S03]  /*0060*/  LDCU.64 UR6, c[0x0][0x358] ;  /* 0x00006b00ff0677ac */ /* 0x000f260008000a00 */
[----:B------:R3:W-:Y:S03]  /*0070*/  STL.128 [R1+0x10], RZ ;  /* 0x000010ff01007387 */ /* 0x0007e60000100c00 */
[----:B------:R-:W2:Y:S01]  /*0080*/  LDC.64 R2, c[0x0][0x388] ;  /* 0x0000e200ff027b82 */ /* 0x000ea20000000a00 */
[----:B------:R-:W0:Y:S01]  /*0090*/  LDCU UR8, c[0x0][0x370] ;  /* 0x00006e00ff0877ac */ /* 0x000e220008000800 */
[----:B------:R3:W-:Y:S01]  /*00a0*/  STL.128 [R1+0x20], RZ ;  /* 0x000020ff01007387 */ /* 0x0007e20000100c00 */
[----:B------:R-:W0:Y:S03]  /*00b0*/  LDCU UR9, c[0x0][0x3a4] ;  /* 0x00007480ff0977ac */ /* 0x000e260008000800 */
[----:B------:R3:W-:Y:S02]  /*00c0*/  STL.128 [R1+0x30], RZ ;  /* 0x000030ff01007387 */ /* 0x0007e40000100c00 */
[----:B------:R-:W2:Y:S01]  /*00d0*/  LDC.64 R4, c[0x0][0x390] ;  /* 0x0000e400ff047b82 */ /* 0x000ea20000000a00 */
[----:B------:R-:W2:Y:S01]  /*00e0*/  LDCU.64 UR10, c[0x0][0x380] ;  /* 0x00007000ff0a77ac */ /* 0x000ea20008000a00 */
[----:B------:R3:W-:Y:S04]  /*00f0*/  STL.128 [R1+0x40], RZ ;  /* 0x000040ff01007387 */ /* 0x0007e80000100c00 */
[----:B------:R3:W-:Y:S02]  /*0100*/  STL.128 [R1+0x50], RZ ;  /* 0x000050ff01007387 */ /* 0x0007e40000100c00 */
[----:B------:R-:W2:Y:S02]  /*0110*/  LDC.64 R6, c[0x0][0x398] ;  /* 0x0000e600ff067b82 */ /* 0x000ea40000000a00 */
[----:B------:R3:W-:Y:S01]  /*0120*/  STL.128 [R1+0x60], RZ ;  /* 0x000060ff01007387 */ /* 0x0007e20000100c00 */
[----:B-1----:R-:W-:-:S03]  /*0130*/  SHF.L.U32 R9, R0, 0x8, RZ ;  /* 0x0000000800097819 */ /* 0x002fc600000006ff */
[----:B------:R3:W-:Y:S01]  /*0140*/  STL.128 [R1+0x70], RZ ;  /* 0x000070ff01007387 */ /* 0x0007e20000100c00 */
[----:B0-----:R-:W-:Y:S01]  /*0150*/  VIMNMX.U32 R10, PT, PT, R9, UR4, !PT ;  /* 0x00000004090a7c48 */ /* 0x001fe2000ffe0000 */
[----:B------:R-:W-:Y:S02]  /*0160*/  UMOV UR4, URZ ;  /* 0x000000ff00047c82 */ /* 0x000fe40008000000 */
[----:B------:R3:W-:Y:S02]  /*0170*/  STL.128 [R1+0x80], RZ ;  /* 0x000080ff01007387 */ /* 0x0007e40000100c00 */
[----:B------:R-:W-:Y:S02]  /*0180*/  IMAD.IADD R12, R10, 0x1, -R9 ;  /* 0x000000010a0c7824 */ /* 0x000fe400078e0a09 */
        /* <DEDUP_REMOVED lines=54> */
[----:B--2-4-:R3:W-:Y:S02]  /*04f0*/  STL.128 [R1+0x3f0], RZ ;  /* 0x0003f0ff01007387 */ /* 0x0147e40000100c00 */
.L_x_4:
[----:B------:R-:W-:-:S13]  /*0500*/  ISETP.NE.AND P0, PT, R12, UR4, PT ;  /* 0x000000040c007c0c */ /* 0x000fda000bf05270 */
[----:B0-----:R-:W-:Y:S05]  /*0510*/  @!P0 EXIT ;  /* 0x000000000000894d */ /* 0x001fea0003800000 */
[----:B------:R-:W-:-:S05]  /*0520*/  IADD3 R13, PT, PT, R9, UR4, RZ ;  /* 0x00000004090d7c10 */ /* 0x000fca000fffe0ff */
[----:B------:R-:W-:-:S05]  /*0530*/  IMAD R20, R13, UR9, R8 ;  /* 0x000000090d147c24 */ /* 0x000fca000f8e0208 */
[----:B------:R-:W-:-:S05]  /*0540*/  IADD3 R10, P0, PT, R20, UR10, RZ ;  /* 0x0000000a140a7c10 */ /* 0x000fca000ff1e0ff */
[----:B------:R-:W-:-:S06]  /*0550*/  IMAD.X R11, RZ, RZ, UR11, P0 ;  /* 0x0000000bff0b7e24 */ /* 0x000fcc00080e06ff */
[----:B------:R-:W2:Y:S01]  /*0560*/  LDG.E.U8 R11, desc[UR6][R10.64] ;  /* 0x000000060a0b7981 */ /* 0x000ea2000c1e1100 */
[----:B------:R-:W-:Y:S01]  /*0570*/  UIADD3 UR5, UPT, UPT, UR4, 0x1, URZ ;  /* 0x0000000104057890 */ /* 0x000fe2000fffe0ff */
[C---:B--2---:R-:W-:Y:S01]  /*0580*/  IMAD R17, R11.reuse, UR8, R0 ;  /* 0x000000080b117c24 */ /* 0x044fe2000f8e0200 */
[C---:B------:R-:W-:Y:S01]  /*0590*/  LEA R18, R11.reuse, R1, 0x2 ;  /* 0x000000010b127211 */ /* 0x040fe200078e10ff */
[----:B------:R-:W-:-:S04]  /*05a0*/  IMAD.WIDE.U32 R14, R11, 0x4, R6 ;  /* 0x000000040b0e7825 */ /* 0x000fc800078e0006 */
[----:B------:R-:W-:Y:S01]  /*05b0*/  IMAD.WIDE.U32 R16, R17, 0x4, R4 ;  /* 0x0000000411107825 */ /* 0x000fe200078e0004 */
[----:B------:R-:W2:Y:S04]  /*05c0*/  LDL R19, [R18] ;  /* 0x0000000012137983 */ /* 0x000ea80000100800 */
[----:B------:R-:W4:Y:S04]  /*05d0*/  LDG.E R14, desc[UR6][R14.64] ;  /* 0x000000060e0e7981 */ /* 0x000f28000c1e1900 */
[----:B------:R-:W4:Y:S01]  /*05e0*/  LDG.E R17, desc[UR6][R16.64] ;  /* 0x0000000610117981 */ /* 0x000f22000c1e1900 */
[----:B------:R-:W-:Y:S01]  /*05f0*/  ISETP.NE.AND P0, PT, R12, UR5, PT ;  /* 0x000000050c007c0c */ /* 0x000fe2000bf05270 */
[----:B------:R-:W-:-:S04]  /*0600*/  IMAD.WIDE.U32 R10, R13, 0x4, R2 ;  /* 0x000000040d0a7825 */ /* 0x000fc800078e0002 */
[C---:B--2---:R-:W-:Y:S01]  /*0610*/  VIADD R21, R19.reuse, 0x1 ;  /* 0x0000000113157836 */ /* 0x044fe20000000000 */
[----:B----4-:R-:W-:-:S04]  /*0620*/  IADD3 R19, PT, PT, R19, R17, R14 ;  /* 0x0000001113137210 */ /* 0x010fc80007ffe00e */
[----:B------:R0:W-:Y:S04]  /*0630*/  STL [R18], R21 ;  /* 0x0000001512007387 */ /* 0x0001e80000100800 */
[----:B------:R0:W-:Y:S01]  /*0640*/  STG.E desc[UR6][R10.64], R19 ;  /* 0x000000130a007986 */ /* 0x0001e2000c101906 */
[----:B------:R-:W-:Y:S05]  /*0650*/  @!P0 EXIT ;  /* 0x000000000000894d */ /* 0x000fea0003800000 */
[----:B0-----:R-:W-:-:S04]  /*0660*/  IADD3 R21, PT, PT, R20, UR9, RZ ;  /* 0x0000000914157c10 */ /* 0x001fc8000fffe0ff */
        /* <DEDUP_REMOVED lines=12> */
[C---:B--2---:R-:W-:Y:S01]  /*0730*/  VIADD R22, R20.reuse, 0x1 ;  /* 0x0000000114167836 */ /* 0x044fe20000000000 */
[----:B----4-:R-:W-:-:S04]  /*0740*/  IADD3 R19, PT, PT, R20, R17, R14 ;  /* 0x0000001114137210 */ /* 0x010fc80007ffe00e */
[----:B------:R0:W-:Y:S04]  /*0750*/  STL [R13], R22 ;  /* 0x000000160d007387 */ /* 0x0001e80000100800 */
[----:B------:R0:W-:Y:S03]  /*0760*/  STG.E desc[UR6][R10.64+0x4], R19 ;  /* 0x000004130a007986 */ /* 0x0001e6000c101906 */
[----:B------:R-:W-:Y:S05]  /*0770*/  @!P0 EXIT ;  /* 0x000000000000894d */ /* 0x000fea0003800000 */
[----:B------:R-:W-:-:S04]  /*0780*/  IADD3 R21, PT, PT, R21, UR9, RZ ;  /* 0x0000000915157c10 */ /* 0x000fc8000fffe0ff */
[----:B------:R-:W-:-:S05]  /*0790*/  IADD3 R18, P0, PT, R21, UR10, RZ ;  /* 0x0000000a15127c10 */ /* 0x000fca000ff1e0ff */
[----:B0-----:R-:W-:-:S06]  /*07a0*/  IMAD.X R19, RZ, RZ, UR11, P0 ;  /* 0x0000000bff137e24 */ /* 0x001fcc00080e06ff */
        /* <DEDUP_REMOVED lines=89> */
[----:B------:R-:W-:-:S06]  /*0d40*/  IMAD.X R19, RZ, RZ, UR11, P0 ;  /* 0x0000000bff137e24 */ /* 0x000fcc00080e06ff */
[----:B------:R-:W2:Y:S02]  /*0d50*/  LDG.E.U8 R19, desc[UR6][R18.64] ;  /* 0x0000000612137981 */ /* 0x000ea4000c1e1100 */
[C---:B--2---:R-:W-:Y:S01]  /*0d60*/  IMAD R17, R19.reuse, UR8, R0 ;  /* 0x0000000813117c24 */ /* 0x044fe2000f8e0200 */
[C---:B0-----:R-:W-:Y:S01]  /*0d70*/  LEA R13, R19.reuse, R1, 0x2 ;  /* 0x00000001130d7211 */ /* 0x041fe200078e10ff */
[----:B------:R-:W-:-:S04]  /*0d80*/  IMAD.WIDE.U32 R14, R19, 0x4, R6 ;  /* 0x00000004130e7825 */ /* 0x000fc800078e0006 */
[----:B------:R-:W-:Y:S01]  /*0d90*/  IMAD.WIDE.U32 R16, R17, 0x4, R4 ;  /* 0x0000000411107825 */ /* 0x000fe200078e0004 */
[----:B------:R-:W2:Y:S04]  /*0da0*/  LDL R20, [R13] ;  /* 0x000000000d147983 */ /* 0x000ea80000100800 */
[----:B------:R-:W4:Y:S04]  /*0db0*/  LDG.E R14, desc[UR6][R14.64] ;  /* 0x000000060e0e7981 */ /* 0x000f28000c1e1900 */
[----:B------:R-:W4:Y:S01]  /*0dc0*/  LDG.E R17, desc[UR6][R16.64] ;  /* 0x0000000610117981 */ /* 0x000f22000c1e1900 */
[----:B------:R-:W-:-:S04]  /*0dd0*/  UIADD3 UR4, UPT, UPT, UR4, 0x8, URZ ;  /* 0x0000000804047890 */ /* 0x000fc8000fffe0ff */
[----:B------:R-:W-:Y:S01]  /*0de0*/  UISETP.NE.AND UP0, UPT, UR4, 0x100, UPT ;  /* 0x000001000400788c */ /* 0x000fe2000bf05270 */
[C---:B--2---:R-:W-:Y:S01]  /*0df0*/  VIADD R22, R20.reuse, 0x1 ;  /* 0x0000000114167836 */ /* 0x044fe20000000000 */
[----:B----4-:R-:W-:-:S04]  /*0e00*/  IADD3 R21, PT, PT, R20, R17, R14 ;  /* 0x0000001114157210 */ /* 0x010fc80007ffe00e */
[----:B------:R0:W-:Y:S04]  /*0e10*/  STL [R13], R22 ;  /* 0x000000160d007387 */ /* 0x0001e80000100800 */
[----:B------:R0:W-:Y:S01]  /*0e20*/  STG.E desc[UR6][R10.64+0x1c], R21 ;  /* 0x00001c150a007986 */ /* 0x0001e2000c101906 */
[----:B------:R-:W-:Y:S05]  /*0e30*/  BRA.U UP0, `(.L_x_4) ;  /* 0xfffffff500b07547 */ /* 0x000fea000b83ffff */
[----:B------:R-:W-:Y:S05]  /*0e40*/  EXIT ;  /* 0x000000000000794d */ /* 0x000fea0003800000 */
.L_x_5:
        /* <DEDUP_REMOVED lines=11> */
.L_x_63:


//--------------------- .text.cu_scan_bucket_index --------------------------
	.section	.text.cu_scan_bucket_index,"ax",@progbits
	.align	128
        .global         cu_scan_bucket_index
        .type           cu_scan_bucket_index,@function
        .size           cu_scan_bucket_index,(.L_x_64 - cu_scan_bucket_index)
        .other          cu_scan_bucket_index,@"STO_CUDA_ENTRY STV_DEFAULT"
cu_scan_bucket_index:
.text.cu_scan_bucket_index:
[----:B------:R-:W-:Y:S01]  /*0000*/  LDC R1, c[0x0][0x37c] ;  /* 0x0000df00ff017b82 */ /* 0x000fe20000000800 */
[----:B------:R-:W0:Y:S07]  /*0010*/  S2R R4, SR_TID.X ;  /* 0x0000000000047919 */ /* 0x000e2e0000002100 */
[----:B------:R-:W0:Y:S01]  /*0020*/  LDC.64 R2, c[0x0][0x380] ;  /* 0x0000e000ff027b82 */ /* 0x000e220000000a00 */
[----:B------:R-:W1:Y:S01]  /*0030*/  LDCU.64 UR4, c[0x0][0x358] ;  /* 0x00006b00ff0477ac */ /* 0x000e620008000a00 */
[----:B0-----:R-:W-:-:S05]  /*0040*/  IMAD.WIDE.U32 R2, R4, 0x4, R2 ;  /* 0x0000000404027825 */ /* 0x001fca00078e0002 */
[----:B-1----:R-:W2:Y:S01]  /*0050*/  LDG.E R5, desc[UR4][R2.64] ;  /* 0x0000000402057981 */ /* 0x002ea2000c1e1900 */
[----:B------:R-:W-:Y:S02]  /*0060*/  MOV R0, 0x400 ;  /* 0x0000040000007802 */ /* 0x000fe40000000f00 */
[C---:B------:R-:W-:Y:S01]  /*0070*/  ISETP.GT.U32.AND P0, PT, R4.reuse, 0x1f, PT ;  /* 0x0000001f0400780c */ /* 0x040fe20003f04070 */
[----:B------:R-:W0:Y:S02]  /*0080*/  S2R R7, SR_CgaCtaId ;  /* 0x0000000000077919 */ /* 0x000e240000008800 */
[----:B0-----:R-:W-:Y:S02]  /*0090*/  LEA R7, R7, R0, 0x18 ;  /* 0x0000000007077211 */ /* 0x001fe400078ec0ff */
[----:B------:R-:W-:-:S05]  /*00a0*/  LEA.HI R0, R4, R4, RZ, 0x1d ;  /* 0x0000000404007211 */ /* 0x000fca00078fe8ff */
[----:B------:R-:W-:-:S05]  /*00b0*/  IMAD R0, R0, 0x4, R7 ;  /* 0x0000000400007824 */ /* 0x000fca00078e0207 */
[----:B--2---:R0:W-:Y:S01]  /*00c0*/  STS [R0+0x10], R5 ;  /* 0x0000100500007388 */ /* 0x0041e20000000800 */
[----:B------:R-:W-:Y:S06]  /*00d0*/  BAR.SYNC.DEFER_BLOCKING 0x0 ;  /* 0x0000000000007b1d */ /* 0x000fec0000010000 */
[----:B------:R-:W-:Y:S05]  /*00e0*/  @P0 BRA `(.L_x_6) ;  /* 0x0000000000a40947 */ /* 0x000fea0003800000 */
[----:B------:R-:W-:Y:S01]  /*00f0*/  IMAD R4, R4, 0x24, R7 ;  /* 0x0000002404047824 */ /* 0x000fe200078e0207 */
[----:B------:R-:W-:-:S04]  /*0100*/  UMOV UR6, 0xffffffff ;  /* 0xffffffff00067882 */ /* 0x000fc80000000000 */
[----:B------:R-:W-:Y:S04]  /*0110*/  LDS R9, [R4+0x10] ;  /* 0x0000100004097984 */ /* 0x000fe80000000800 */
[----:B------:R-:W-:Y:S04]  /*0120*/  LDS R10, [R4+0x14] ;  /* 0x00001400040a7984 */ /* 0x000fe80000000800 */
[----:B------:R-:W1:Y:S04]  /*0130*/  LDS R11, [R4+0x18] ;  /* 0x00001800040b7984 */ /* 0x000e680000000800 */
[----:B------:R-:W-:Y:S04]  /*0140*/  LDS R8, [R4+0x1c] ;  /* 0x00001c0004087984 */ /* 0x000fe80000000800 */
[----:B------:R-:W2:Y:S04]  /*0150*/  LDS R7, [R4+0x20] ;  /* 0x0000200004077984 */ /* 0x000ea80000000800 */
[----:B------:R-:W-:Y:S04]  /*0160*/  LDS R6, [R4+0x24] ;  /* 0x0000240004067984 */ /* 0x000fe80000000800 */
[----:B0-----:R-:W0:Y:S04]  /*0170*/  LDS R5, [R4+0x28] ;  /* 0x0000280004057984 */ /* 0x001e280000000800 */
[----:B------:R-:W3:Y:S01]  /*0180*/  LDS R12, [R4+0x2c] ;  /* 0x00002c00040c7984 */ /* 0x000ee20000000800 */
[----:B-1----:R-:W-:-:S04]  /*0190*/  IADD3 R13, PT, PT, R11, R10, R9 ;  /* 0x0000000a0b0d7210 */ /* 0x002fc80007ffe009 */
[----:B--2---:R-:W-:-:S04]  /*01a0*/  IADD3 R13, PT, PT, R7, R13, R8 ;  /* 0x0000000d070d7210 */ /* 0x004fc80007ffe008 */
[----:B0-----:R-:W-:-:S05]  /*01b0*/  IADD3 R13, PT, PT, R5, R13, R6 ;  /* 0x0000000d050d7210 */ /* 0x001fca0007ffe006 */
[----:B---3--:R-:W-:Y:S01]  /*01c0*/  IMAD.IADD R12, R12, 0x1, R13 ;  /* 0x000000010c0c7824 */ /* 0x008fe200078e020d */
[----:B------:R-:W-:Y:S06]  /*01d0*/  BRA.DIV UR6, `(.L_x_7) ;  /* 0x0000000206807947 */ /* 0x000fec000b800000 */
[----:B------:R-:W0:Y:S02]  /*01e0*/  SHFL.UP P0, R13, R12, 0x1, RZ ;  /* 0x042000000c0d7989 */ /* 0x000e2400000000ff */
[----:B0-----:R-:W-:-:S05]  /*01f0*/  @P0 IADD3 R13, PT, PT, R12, R13, RZ ;  /* 0x0000000d0c0d0210 */ /* 0x001fca0007ffe0ff */
[----:B------:R-:W0:Y:S02]  /*0200*/  SHFL.UP P0, R14, R13, 0x2, RZ ;  /* 0x044000000d0e7989 */ /* 0x000e2400000000ff */
[----:B0-----:R-:W-:-:S05]  /*0210*/  @P0 IMAD.IADD R14, R13, 0x1, R14 ;  /* 0x000000010d0e0824 */ /* 0x001fca00078e020e */
[----:B------:R-:W0:Y:S02]  /*0220*/  SHFL.UP P0, R15, R14, 0x4, RZ ;  /* 0x048000000e0f7989 */ /* 0x000e2400000000ff */
[----:B0-----:R-:W-:-:S05]  /*0230*/  @P0 IMAD.IADD R15, R14, 0x1, R15 ;  /* 0x000000010e0f0824 */ /* 0x001fca00078e020f */
[----:B------:R-:W0:Y:S02]  /*0240*/  SHFL.UP P0, R16, R15, 0x8, RZ ;  /* 0x050000000f107989 */ /* 0x000e2400000000ff */
[----:B0-----:R-:W-:-:S05]  /*0250*/  @P0 IADD3 R16, PT, PT, R15, R16, RZ ;  /* 0x000000100f100210 */ /* 0x001fca0007ffe0ff */
[----:B------:R0:W1:Y:S02]  /*0260*/  SHFL.UP P0, R17, R16, 0x10, RZ ;  /* 0x0600000010117989 */ /* 0x00006400000000ff */
.L_x_13:
[----:B-1----:R-:W-:-:S04]  /*0270*/  @P0 IMAD.IADD R17, R16, 0x1, R17 ;  /* 0x0000000110110824 */ /* 0x002fc800078e0211 */
[----:B------:R-:W-:-:S05]  /*0280*/  IMAD.IADD R12, R17, 0x1, -R12 ;  /* 0x00000001110c7824 */ /* 0x000fca00078e0a0c */
[----:B------:R-:W-:Y:S01]  /*0290*/  IADD3 R9, PT, PT, R9, R12, RZ ;  /* 0x0000000c09097210 */ /* 0x000fe20007ffe0ff */
[----:B------:R1:W-:Y:S04]  /*02a0*/  STS [R4+0x10], R12 ;  /* 0x0000100c04007388 */ /* 0x0003e80000000800 */
[----:B------:R-:W-:Y:S01]  /*02b0*/  IMAD.IADD R10, R10, 0x1, R9 ;  /* 0x000000010a0a7824 */ /* 0x000fe200078e0209 */
[----:B------:R1:W-:Y:S04]  /*02c0*/  STS [R4+0x14], R9 ;  /* 0x0000140904007388 */ /* 0x0003e80000000800 */
        /* <DEDUP_REMOVED lines=10> */
[----:B------:R1:W-:Y:S02]  /*0370*/  STS [R4+0x2c], R5 ;  /* 0x00002c0504007388 */ /* 0x0003e40000000800 */
.L_x_6:
[----:B------:R-:W-:Y:S05]  /*0380*/  WARPSYNC.ALL ;  /* 0x0000000000007948 */ /* 0x000fea0003800000 */
[----:B------:R-:W-:Y:S06]  /*0390*/  BAR.SYNC.DEFER_BLOCKING 0x0 ;  /* 0x0000000000007b1d */ /* 0x000fec0000010000 */
[----:B01----:R-:W0:Y:S02]  /*03a0*/  LDS R5, [R0+0x10] ;  /* 0x0000100000057984 */ /* 0x003e240000000800 */
[----:B------:R-:W-:Y:S06]  /*03b0*/  BAR.SYNC.DEFER_BLOCKING 0x0 ;  /* 0x0000000000007b1d */ /* 0x000fec0000010000 */
[----:B0-----:R-:W-:Y:S01]  /*03c0*/  STG.E desc[UR4][R2.64], R5 ;  /* 0x0000000502007986 */ /* 0x001fe2000c101904 */
[----:B------:R-:W-:Y:S05]  /*03d0*/  EXIT ;  /* 0x000000000000794d */ /* 0x000fea0003800000 */
.L_x_7:
[----:B------:R-:W-:Y:S02]  /*03e0*/  HFMA2 R20, -RZ, RZ, 0, 5.9604644775390625e-08 ;  /* 0x00000001ff147431 */ /* 0x000fe400000001ff */
[----:B------:R-:W-:Y:S01]  /*03f0*/  IMAD.MOV.U32 R19, RZ, RZ, R12 ;  /* 0x000000ffff137224 */ /* 0x000fe200078e000c */
[----:B------:R-:W-:Y:S01]  /*0400*/  MOV R18, 0xffffffff ;  /* 0xffffffff00127802 */ /* 0x000fe20000000f00 */
[----:B------:R-:W-:-:S07]  /*0410*/  IMAD.MOV.U32 R21, RZ, RZ, RZ ;  /* 0x000000ffff157224 */ /* 0x000fce00078e00ff */
[----:B------:R-:W-:Y:S05]  /*0420*/  WARPSYNC.COLLECTIVE R18, `(.L_x_8) ;  /* 0x0000000012087348 */ /* 0x000fea0003c00000 */
[----:B------:R0:W1:Y:S02]  /*0430*/  SHFL.UP P0, R17, R19, R20, R21 ;  /* 0x0400001413117389 */ /* 0x0000640000000015 */
[----:B01----:R-:W-:Y:S05]  /*0440*/  ENDCOLLECTIVE ;  /* 0x000000000000791b */ /* 0x003fea0003800000 */
.L_x_8:
[----:B------:R-:W-:Y:S02]  /*0450*/  HFMA2 R20, -RZ, RZ, 0, 1.1920928955078125e-07 ;  /* 0x00000002ff147431 */ /* 0x000fe400000001ff */
[----:B------:R-:W-:-:S05]  /*0460*/  IMAD.MOV.U32 R13, RZ, RZ, R17 ;  /* 0x000000ffff0d7224 */ /* 0x000fca00078e0011 */
[----:B------:R-:W-:-:S05]  /*0470*/  @P0 IADD3 R13, PT, PT, R12, R13, RZ ;  /* 0x0000000d0c0d0210 */ /* 0x000fca0007ffe0ff */
[----:B------:R-:W-:-:S07]  /*0480*/  IMAD.MOV.U32 R19, RZ, RZ, R13 ;  /* 0x000000ffff137224 */ /* 0x000fce00078e000d */
[----:B------:R-:W-:Y:S05]  /*0490*/  WARPSYNC.COLLECTIVE R18, `(.L_x_9) ;  /* 0x0000000012087348 */ /* 0x000fea0003c00000 */
[----:B------:R0:W1:Y:S02]  /*04a0*/  SHFL.UP P0, R17, R19, R20, R21 ;  /* 0x0400001413117389 */ /* 0x0000640000000015 */
[----:B01----:R-:W-:Y:S05]  /*04b0*/  ENDCOLLECTIVE ;  /* 0x000000000000791b */ /* 0x003fea0003800000 */
.L_x_9:
[----:B------:R-:W-:Y:S01]  /*04c0*/  MOV R20, 0x4 ;  /* 0x0000000400147802 */ /* 0x000fe20000000f00 */
[----:B------:R-:W-:-:S05]  /*04d0*/  IMAD.MOV.U32 R14, RZ, RZ, R17 ;  /* 0x000000ffff0e7224 */ /* 0x000fca00078e0011 */
[----:B------:R-:W-:-:S05]  /*04e0*/  @P0 IADD3 R14, PT, PT, R13, R14, RZ ;  /* 0x0000000e0d0e0210 */ /* 0x000fca0007ffe0ff */
[----:B------:R-:W-:-:S07]  /*04f0*/  IMAD.MOV.U32 R19, RZ, RZ, R14 ;  /* 0x000000ffff137224 */ /* 0x000fce00078e000e */
[----:B------:R-:W-:Y:S05]  /*0500*/  WARPSYNC.COLLECTIVE R18, `(.L_x_10) ;  /* 0x0000000012087348 */ /* 0x000fea0003c00000 */
[----:B------:R0:W1:Y:S02]  /*0510*/  SHFL.UP P0, R17, R19, R20, R21 ;  /* 0x0400001413117389 */ /* 0x0000640000000015 */
[----:B01----:R-:W-:Y:S05]  /*0520*/  ENDCOLLECTIVE ;  /* 0x000000000000791b */ /* 0x003fea0003800000 */
.L_x_10:
[----:B------:R-:W-:Y:S02]  /*0530*/  HFMA2 R20, -RZ, RZ, 0, 4.76837158203125e-07 ;  /* 0x00000008ff147431 */ /* 0x000fe400000001ff */
[----:B------:R-:W-:-:S05]  /*0540*/  IMAD.MOV.U32 R15, RZ, RZ, R17 ;  /* 0x000000ffff0f7224 */ /* 0x000fca00078e0011 */
[----:B------:R-:W-:-:S05]  /*0550*/  @P0 IADD3 R15, PT, PT, R14, R15, RZ ;  /* 0x0000000f0e0f0210 */ /* 0x000fca0007ffe0ff */
[----:B------:R-:W-:-:S07]  /*0560*/  IMAD.MOV.U32 R19, RZ, RZ, R15 ;  /* 0x000000ffff137224 */ /* 0x000fce00078e000f */
[----:B------:R-:W-:Y:S05]  /*0570*/  WARPSYNC.COLLECTIVE R18, `(.L_x_11) ;  /* 0x0000000012087348 */ /* 0x000fea0003c00000 */
[----:B------:R0:W1:Y:S02]  /*0580*/  SHFL.UP P0, R17, R19, R20, R21 ;  /* 0x0400001413117389 */ /* 0x0000640000000015 */
[----:B01----:R-:W-:Y:S05]  /*0590*/  ENDCOLLECTIVE ;  /* 0x000000000000791b */ /* 0x003fea0003800000 */
.L_x_11:
[----:B------:R-:W-:Y:S01]  /*05a0*/  MOV R20, 0x10 ;  /* 0x0000001000147802 */ /* 0x000fe20000000f00 */
[----:B------:R-:W-:-:S05]  /*05b0*/  IMAD.MOV.U32 R16, RZ, RZ, R17 ;  /* 0x000000ffff107224 */ /* 0x000fca00078e0011 */
[----:B------:R-:W-:-:S05]  /*05c0*/  @P0 IADD3 R16, PT, PT, R15, R16, RZ ;  /* 0x000000100f100210 */ /* 0x000fca0007ffe0ff */
[----:B------:R-:W-:-:S07]  /*05d0*/  IMAD.MOV.U32 R19, RZ, RZ, R16 ;  /* 0x000000ffff137224 */ /* 0x000fce00078e0010 */
[----:B------:R-:W-:Y:S05]  /*05e0*/  WARPSYNC.COLLECTIVE R18, `(.L_x_12) ;  /* 0x0000000012087348 */ /* 0x000fea0003c00000 */
[----:B------:R0:W1:Y:S02]  /*05f0*/  SHFL.UP P0, R17, R19, R20, R21 ;  /* 0x0400001413117389 */ /* 0x0000640000000015 */
[----:B01----:R-:W-:Y:S05]  /*0600*/  ENDCOLLECTIVE ;  /* 0x000000000000791b */ /* 0x003fea0003800000 */
.L_x_12:
[----:B------:R-:W-:Y:S05]  /*0610*/  BRA `(.L_x_13) ;  /* 0xfffffffc00147947 */ /* 0x000fea000383ffff */
.L_x_14:
        /* <DEDUP_REMOVED lines=14> */
.L_x_64:


//--------------------- .text.cu_scan_histogram   --------------------------
	.section	.text.cu_scan_histogram,"ax",@progbits
	.align	128
        .global         cu_scan_histogram
        .type           cu_scan_histogram,@function
        .size           cu_scan_histogram,(.L_x_65 - cu_scan_histogram)
        .other          cu_scan_histogram,@"STO_CUDA_ENTRY STV_DEFAULT"
cu_scan_histogram:
.text.cu_scan_histogram:
[----:B------:R-:W-:Y:S01]  /*0000*/  LDC R1, c[0x0][0x37c] ;  /* 0x0000df00ff017b82 */ /* 0x000fe20000000800 */
[----:B------:R-:W0:Y:S01]  /*0010*/  LDCU UR6, c[0x0][0x390] ;  /* 0x00007200ff0677ac */ /* 0x000e220008000800 */
[----:B------:R-:W-:Y:S01]  /*0020*/  IMAD.MOV.U32 R19, RZ, RZ, RZ ;  /* 0x000000ffff137224 */ /* 0x000fe200078e00ff */
[----:B------:R-:W1:Y:S01]  /*0030*/  LDCU.64 UR12, c[0x0][0x358] ;  /* 0x00006b00ff0c77ac */ /* 0x000e620008000a00 */
[----:B0-----:R-:W-:-:S09]  /*0040*/  UISETP.NE.AND UP0, UPT, UR6, URZ, UPT ;  /* 0x000000ff0600728c */ /* 0x001fd2000bf05270 */
[----:B-1----:R-:W-:Y:S05]  /*0050*/  BRA.U !UP0, `(.L_x_15) ;  /* 0x0000000d089c7547 */ /* 0x002fea000b800000 */
[----:B------:R-:W0:Y:S01]  /*0060*/  S2UR UR5, SR_CgaCtaId ;  /* 0x00000000000579c3 */ /* 0x000e220000008800 */
[----:B------:R-:W1:Y:S01]  /*0070*/  S2R R9, SR_TID.X ;  /* 0x0000000000097919 */ /* 0x000e620000002100 */
[----:B------:R-:W-:Y:S01]  /*0080*/  UMOV UR4, 0x400 ;  /* 0x0000040000047882 */ /* 0x000fe20000000000 */
[----:B------:R-:W-:Y:S01]  /*0090*/  UISETP.GE.U32.AND UP0, UPT, UR6, 0x101, UPT ;  /* 0x000001010600788c */ /* 0x000fe2000bf06070 */
[----:B------:R-:W-:Y:S01]  /*00a0*/  IMAD.MOV.U32 R19, RZ, RZ, RZ ;  /* 0x000000ffff137224 */ /* 0x000fe200078e00ff */
[----:B------:R-:W2:Y:S01]  /*00b0*/  S2R R16, SR_CTAID.X ;  /* 0x0000000000107919 */ /* 0x000ea20000002500 */
[----:B------:R-:W-:Y:S02]  /*00c0*/  UIADD3 UR10, UPT, UPT, UR6, -0x1, URZ ;  /* 0xffffffff060a7890 */ /* 0x000fe4000fffe0ff */
[----:B0-----:R-:W-:-:S06]  /*00d0*/  ULEA UR4, UR5, UR4, 0x18 ;  /* 0x0000000405047291 */ /* 0x001fcc000f8ec0ff */
[----:B------:R-:W-:Y:S01]  /*00e0*/  IMAD.U32 R18, RZ, RZ, UR4 ;  /* 0x00000004ff127e24 */ /* 0x000fe2000f8e00ff */
[----:B------:R-:W-:Y:S01]  /*00f0*/  UMOV UR4, URZ ;  /* 0x000000ff00047c82 */ /* 0x000fe20008000000 */
[----:B-1----:R-:W-:-:S03]  /*0100*/  LEA.HI R8, R9, R9, RZ, 0x1d ;  /* 0x0000000909087211 */ /* 0x002fc600078fe8ff */
[----:B------:R-:W-:-:S05]  /*0110*/  IADD3 R0, PT, PT, R18, 0x10, RZ ;  /* 0x0000001012007810 */ /* 0x000fca0007ffe0ff */
[--C-:B------:R-:W-:Y:S02]  /*0120*/  IMAD R8, R8, 0x4, R0.reuse ;  /* 0x0000000408087824 */ /* 0x100fe400078e0200 */
[----:B------:R-:W-:Y:S01]  /*0130*/  IMAD R0, R9, 0x24, R0 ;  /* 0x0000002409007824 */ /* 0x000fe200078e0200 */
[----:B--2---:R-:W-:Y:S06]  /*0140*/  BRA.U !UP0, `(.L_x_16) ;  /* 0x0000000908507547 */ /* 0x004fec000b800000 */
[----:B------:R-:W0:Y:S01]  /*0150*/  LDC.64 R2, c[0x0][0x380] ;  /* 0x0000e000ff027b82 */ /* 0x000e220000000a00 */
[----:B------:R-:W-:Y:S01]  /*0160*/  ULEA.HI UR4, UR10, 0x1, URZ, 0x18 ;  /* 0x000000010a047891 */ /* 0x000fe2000f8fc0ff */
[----:B------:R-:W-:Y:S02]  /*0170*/  HFMA2 R19, -RZ, RZ, 0, 0 ;  /* 0x00000000ff137431 */ /* 0x000fe400000001ff */
[--C-:B------:R-:W-:Y:S01]  /*0180*/  IMAD R15, R16, UR6, R9.reuse ;  /* 0x00000006100f7c24 */ /* 0x100fe2000f8e0209 */
[----:B------:R-:W1:Y:S01]  /*0190*/  LDCU UR9, c[0x0][0x390] ;  /* 0x00007200ff0977ac */ /* 0x000e620008000800 */
[----:B------:R-:W-:Y:S01]  /*01a0*/  IMAD.MOV.U32 R14, RZ, RZ, R9 ;  /* 0x000000ffff0e7224 */ /* 0x000fe200078e0009 */
[----:B------:R-:W-:Y:S01]  /*01b0*/  ULOP3.LUT UR4, UR4, 0x1fffffe, URZ, 0xc0, !UPT ;  /* 0x01fffffe04047892 */ /* 0x000fe2000f8ec0ff */
[----:B------:R-:W-:-:S03]  /*01c0*/  UMOV UR5, 0x100 ;  /* 0x0000010000057882 */ /* 0x000fc60000000000 */
[----:B------:R-:W-:-:S12]  /*01d0*/  UIADD3 UR4, UPT, UPT, -UR4, URZ, URZ ;  /* 0x000000ff04047290 */ /* 0x000fd8000fffe1ff */
.L_x_23:
[----:B-1----:R-:W-:Y:S01]  /*01e0*/  UMOV UR6, UR9 ;  /* 0x0000000900067c82 */ /* 0x002fe20008000000 */
[----:B--2---:R-:W-:Y:S01]  /*01f0*/  IMAD.MOV.U32 R7, RZ, RZ, RZ ;  /* 0x000000ffff077224 */ /* 0x004fe200078e00ff */
[----:B------:R-:W-:Y:S01]  /*0200*/  ISETP.GE.U32.AND P3, PT, R14, UR6, PT ;  /* 0x000000060e007c0c */ /* 0x000fe2000bf66070 */
[----:B0-----:R-:W-:-:S12]  /*0210*/  IMAD.WIDE.U32 R4, R15, 0x4, R2 ;  /* 0x000000040f047825 */ /* 0x001fd800078e0002 */
[----:B------:R-:W2:Y:S01]  /*0220*/  @!P3 LDG.E R7, desc[UR12][R4.64] ;  /* 0x0000000c0407b981 */ /* 0x000ea2000c1e1900 */
[----:B------:R-:W-:Y:S01]  /*0230*/  ISETP.GT.U32.AND P2, PT, R9, 0x1f, PT ;  /* 0x0000001f0900780c */ /* 0x000fe20003f44070 */
[----:B------:R-:W-:-:S04]  /*0240*/  UIADD3 UR4, UPT, UPT, UR4, 0x2, URZ ;  /* 0x0000000204047890 */ /* 0x000fc8000fffe0ff */
[----:B------:R-:W-:Y:S01]  /*0250*/  UISETP.NE.AND UP0, UPT, UR4, URZ, UPT ;  /* 0x000000ff0400728c */ /* 0x000fe2000bf05270 */
[----:B--2---:R0:W-:Y:S01]  /*0260*/  STS [R8], R7 ;  /* 0x0000000708007388 */ /* 0x0041e20000000800 */
[----:B------:R-:W-:Y:S06]  /*0270*/  BAR.SYNC.DEFER_BLOCKING 0x0 ;  /* 0x0000000000007b1d */ /* 0x000fec0000010000 */
[----:B---3--:R-:W-:Y:S05]  /*0280*/  @P2 BRA `(.L_x_17) ;  /* 0x0000000000bc2947 */ /* 0x008fea0003800000 */
[----:B------:R-:W-:Y:S01]  /*0290*/  LDS R6, [R0] ;  /* 0x0000000000067984 */ /* 0x000fe20000000800 */
[----:B------:R-:W-:Y:S01]  /*02a0*/  UMOV UR7, 0xffffffff ;  /* 0xffffffff00077882 */ /* 0x000fe20000000000 */
[----:B------:R-:W-:Y:S02]  /*02b0*/  ISETP.NE.AND P1, PT, R9, RZ, PT ;  /* 0x000000ff0900720c */ /* 0x000fe40003f25270 */
[----:B0-----:R-:W-:Y:S04]  /*02c0*/  LDS R7, [R0+0x4] ;  /* 0x0000040000077984 */ /* 0x001fe80000000800 */
[----:B------:R-:W0:Y:S04]  /*02d0*/  LDS R18, [R0+0x8] ;  /* 0x0000080000127984 */ /* 0x000e280000000800 */
[----:B------:R-:W-:Y:S04]  /*02e0*/  LDS R20, [R0+0xc] ;  /* 0x00000c0000147984 */ /* 0x000fe80000000800 */
[----:B------:R-:W1:Y:S04]  /*02f0*/  LDS R21, [R0+0x10] ;  /* 0x0000100000157984 */ /* 0x000e680000000800 */
[----:B------:R-:W-:Y:S04]  /*0300*/  LDS R22, [R0+0x14] ;  /* 0x0000140000167984 */ /* 0x000fe80000000800 */
[----:B------:R-:W2:Y:S04]  /*0310*/  LDS R23, [R0+0x18] ;  /* 0x0000180000177984 */ /* 0x000ea80000000800 */
[----:B------:R-:W3:Y:S01]  /*0320*/  LDS R24, [R0+0x1c] ;  /* 0x00001c0000187984 */ /* 0x000ee20000000800 */
[----:B0-----:R-:W-:-:S04]  /*0330*/  IADD3 R10, PT, PT, R18, R7, R6 ;  /* 0x00000007120a7210 */ /* 0x001fc80007ffe006 */
[----:B-1----:R-:W-:-:S04]  /*0340*/  IADD3 R10, PT, PT, R21, R10, R20 ;  /* 0x0000000a150a7210 */ /* 0x002fc80007ffe014 */
[----:B--2---:R-:W-:-:S04]  /*0350*/  IADD3 R11, PT, PT, R23, R10, R22 ;  /* 0x0000000a170b7210 */ /* 0x004fc80007ffe016 */
[----:B---3--:R-:W-:Y:S01]  /*0360*/  IADD3 R24, PT, PT, R24, R11, RZ ;  /* 0x0000000b18187210 */ /* 0x008fe20007ffe0ff */
[----:B------:R-:W-:Y:S06]  /*0370*/  BRA.DIV UR7, `(.L_x_18) ;  /* 0x0000000a07f47947 */ /* 0x000fec000b800000 */
[----:B------:R-:W0:Y:S02]  /*0380*/  SHFL.UP P0, R25, R24, 0x1, RZ ;  /* 0x0420000018197989 */ /* 0x000e2400000000ff */
[----:B0-----:R-:W-:-:S05]  /*0390*/  @P0 IMAD.IADD R25, R24, 0x1, R25 ;  /* 0x0000000118190824 */ /* 0x001fca00078e0219 */
[----:B------:R-:W0:Y:S02]  /*03a0*/  SHFL.UP P0, R26, R25, 0x2, RZ ;  /* 0x04400000191a7989 */ /* 0x000e2400000000ff */
[----:B0-----:R-:W-:-:S05]  /*03b0*/  @P0 IMAD.IADD R26, R25, 0x1, R26 ;  /* 0x00000001191a0824 */ /* 0x001fca00078e021a */
[----:B------:R-:W0:Y:S02]  /*03c0*/  SHFL.UP P0, R27, R26, 0x4, RZ ;  /* 0x048000001a1b7989 */ /* 0x000e2400000000ff */
[----:B0-----:R-:W-:-:S05]  /*03d0*/  @P0 IADD3 R27, PT, PT, R26, R27, RZ ;  /* 0x0000001b1a1b0210 */ /* 0x001fca0007ffe0ff */
[----:B------:R-:W0:Y:S02]  /*03e0*/  SHFL.UP P0, R28, R27, 0x8, RZ ;  /* 0x050000001b1c7989 */ /* 0x000e2400000000ff */
[----:B0-----:R-:W-:-:S05]  /*03f0*/  @P0 IMAD.IADD R28, R27, 0x1, R28 ;  /* 0x000000011b1c0824 */ /* 0x001fca00078e021c */
[----:B------:R0:W1:Y:S02]  /*0400*/  SHFL.UP P0, R17, R28, 0x10, RZ ;  /* 0x060000001c117989 */ /* 0x00006400000000ff */
.L_x_33:
[----:B-1----:R-:W-:Y:S01]  /*0410*/  @P0 IMAD.IADD R17, R28, 0x1, R17 ;  /* 0x000000011c110824 */ /* 0x002fe200078e0211 */
[----:B------:R-:W1:Y:S01]  /*0420*/  @!P1 S2R R10, SR_CgaCtaId ;  /* 0x00000000000a9919 */ /* 0x000e620000008800 */
[----:B------:R-:W-:Y:S05]  /*0430*/  WARPSYNC.ALL ;  /* 0x0000000000007948 */ /* 0x000fea0003800000 */
[----:B------:R-:W-:Y:S02]  /*0440*/  IADD3 R11, PT, PT, -R24, R17, RZ ;  /* 0x00000011180b7210 */ /* 0x000fe40007ffe1ff */
[----:B------:R-:W2:Y:S01]  /*0450*/  SHFL.IDX PT, R17, R17, 0x1f, 0x1f ;  /* 0x03e01f0011117f89 */ /* 0x000ea200000e0000 */
[----:B------:R-:W-:-:S02]  /*0460*/  @!P1 MOV R25, 0x400 ;  /* 0x0000040000199802 */ /* 0x000fc40000000f00 */
[----:B------:R-:W-:Y:S01]  /*0470*/  IMAD.IADD R6, R6, 0x1, R11 ;  /* 0x0000000106067824 */ /* 0x000fe200078e020b */
[----:B------:R3:W-:Y:S03]  /*0480*/  STS [R0], R11 ;  /* 0x0000000b00007388 */ /* 0x0007e60000000800 */
[----:B------:R-:W-:Y:S01]  /*0490*/  IMAD.IADD R7, R7, 0x1, R6 ;  /* 0x0000000107077824 */ /* 0x000fe200078e0206 */
[----:B------:R3:W-:Y:S04]  /*04a0*/  STS [R0+0x4], R6 ;  /* 0x0000040600007388 */ /* 0x0007e80000000800 */
[----:B------:R-:W-:Y:S01]  /*04b0*/  IADD3 R13, PT, PT, R18, R7, RZ ;  /* 0x00000007120d7210 */ /* 0x000fe20007ffe0ff */
[----:B------:R3:W-:Y:S04]  /*04c0*/  STS [R0+0x8], R7 ;  /* 0x0000080700007388 */ /* 0x0007e80000000800 */
[----:B------:R-:W-:Y:S01]  /*04d0*/  IMAD.IADD R20, R20, 0x1, R13 ;  /* 0x0000000114147824 */ /* 0x000fe200078e020d */
[----:B------:R3:W-:Y:S03]  /*04e0*/  STS [R0+0xc], R13 ;  /* 0x00000c0d00007388 */ /* 0x0007e60000000800 */
[----:B------:R-:W-:Y:S01]  /*04f0*/  IMAD.IADD R21, R21, 0x1, R20 ;  /* 0x0000000115157824 */ /* 0x000fe200078e0214 */
[----:B------:R3:W-:Y:S01]  /*0500*/  STS [R0+0x10], R20 ;  /* 0x0000101400007388 */ /* 0x0007e20000000800 */
[----:B-1----:R-:W-:-:S03]  /*0510*/  @!P1 LEA R10, R10, R25, 0x18 ;  /* 0x000000190a0a9211 */ /* 0x002fc600078ec0ff */
[----:B------:R-:W-:Y:S01]  /*0520*/  IADD3 R22, PT, PT, R22, R21, RZ ;  /* 0x0000001516167210 */ /* 0x000fe20007ffe0ff */
[----:B------:R3:W-:Y:S04]  /*0530*/  STS [R0+0x14], R21 ;  /* 0x0000141500007388 */ /* 0x0007e80000000800 */
[----:B------:R-:W-:Y:S01]  /*0540*/  IMAD.IADD R23, R23, 0x1, R22 ;  /* 0x0000000117177824 */ /* 0x000fe200078e0216 */
[----:B------:R3:W-:Y:S04]  /*0550*/  STS [R0+0x18], R22 ;  /* 0x0000181600007388 */ /* 0x0007e80000000800 */
[----:B------:R3:W-:Y:S04]  /*0560*/  STS [R0+0x1c], R23 ;  /* 0x00001c1700007388 */ /* 0x0007e80000000800 */
[----:B--2---:R3:W-:Y:S02]  /*0570*/  @!P1 STS [R10+0x490], R17 ;  /* 0x000490110a009388 */ /* 0x0047e40000000800 */
.L_x_17:
[----:B------:R-:W-:Y:S05]  /*0580*/  WARPSYNC.ALL ;  /* 0x0000000000007948 */ /* 0x000fea0003800000 */
[----:B------:R-:W-:Y:S01]  /*0590*/  BAR.SYNC.DEFER_BLOCKING 0x0 ;  /* 0x0000000000007b1d */ /* 0x000fe20000010000 */
[----:B0--3--:R-:W-:Y:S01]  /*05a0*/  IADD3 R7, PT, PT, R14, 0x100, RZ ;  /* 0x000001000e077810 */ /* 0x009fe20007ffe0ff */
[----:B------:R-:W-:-:S03]  /*05b0*/  HFMA2 R13, -RZ, RZ, 0, 0 ;  /* 0x00000000ff0d7431 */ /* 0x000fc600000001ff */
[----:B------:R-:W-:-:S03]  /*05c0*/  ISETP.GE.U32.AND P1, PT, R7, UR6, PT ;  /* 0x0000000607007c0c */ /* 0x000fc6000bf26070 */
[----:B------:R-:W0:Y:S01]  /*05d0*/  S2UR UR8, SR_CgaCtaId ;  /* 0x00000000000879c3 */ /* 0x000e220000008800 */
[----:B------:R-:W-:Y:S01]  /*05e0*/  UMOV UR7, 0x400 ;  /* 0x0000040000077882 */ /* 0x000fe20000000000 */
[----:B------:R-:W-:Y:S01]  /*05f0*/  VIADD R7, R15, 0x100 ;  /* 0x000001000f077836 */ /* 0x000fe20000000000 */
[----:B------:R-:W-:Y:S01]  /*0600*/  BSSY.RECONVERGENT B0, `(.L_x_19) ;  /* 0x000000b000007945 */ /* 0x000fe20003800200 */
[----:B------:R-:W1:Y:S01]  /*0610*/  LDS R6, [R8] ;  /* 0x0000000008067984 */ /* 0x000e620000000800 */
[----:B0-----:R-:W-:-:S06]  /*0620*/  ULEA UR7, UR8, UR7, 0x18 ;  /* 0x0000000708077291 */ /* 0x001fcc000f8ec0ff */
[----:B------:R-:W-:-:S05]  /*0630*/  IMAD.U32 R18, RZ, RZ, UR7 ;  /* 0x00000007ff127e24 */ /* 0x000fca000f8e00ff */
[----:B------:R0:W2:Y:S01]  /*0640*/  LDS R24, [R18+0x490] ;  /* 0x0004900012187984 */ /* 0x0000a20000000800 */
[----:B-1----:R-:W-:Y:S01]  /*0650*/  @!P3 IMAD.IADD R11, R6, 0x1, R19 ;  /* 0x00000001060bb824 */ /* 0x002fe200078e0213 */
[----:B------:R-:W-:Y:S01]  /*0660*/  BAR.SYNC.DEFER_BLOCKING 0x0 ;  /* 0x0000000000007b1d */ /* 0x000fe20000010000 */
[----:B------:R-:W-:-:S05]  /*0670*/  IMAD.WIDE.U32 R6, R7, 0x4, R2 ;  /* 0x0000000407067825 */ /* 0x000fca00078e0002 */
[----:B------:R0:W-:Y:S01]  /*0680*/  @!P3 STG.E desc[UR12][R4.64], R11 ;  /* 0x0000000b0400b986 */ /* 0x0001e2000c10190c */
[----:B------:R-:W-:Y:S05]  /*0690*/  @P1 BRA `(.L_x_20) ;  /* 0x0000000000041947 */ /* 0x000fea0003800000 */
[----:B------:R1:W5:Y:S02]  /*06a0*/  LDG.E R13, desc[UR12][R6.64] ;  /* 0x0000000c060d7981 */ /* 0x000364000c1e1900 */
.L_x_20:
[----:B------:R-:W-:Y:S05]  /*06b0*/  BSYNC.RECONVERGENT B0 ;  /* 0x0000000000007941 */ /* 0x000fea0003800200 */
.L_x_19:
[----:B-----5:R3:W-:Y:S01]  /*06c0*/  STS [R8], R13 ;  /* 0x0000000d08007388 */ /* 0x0207e20000000800 */
[----:B--2---:R-:W-:Y:S01]  /*06d0*/  IMAD.IADD R24, R24, 0x1, R19 ;  /* 0x0000000118187824 */ /* 0x004fe200078e0213 */
[----:B------:R-:W-:Y:S06]  /*06e0*/  BAR.SYNC.DEFER_BLOCKING 0x0 ;  /* 0x0000000000007b1d */ /* 0x000fec0000010000 */
[----:B------:R-:W-:Y:S05]  /*06f0*/  @P2 BRA `(.L_x_21) ;  /* 0x0000000000b02947 */ /* 0x000fea0003800000 */
[----:B------:R-:W-:Y:S01]  /*0700*/  LDS R23, [R0] ;  /* 0x0000000000177984 */ /* 0x000fe20000000800 */
[----:B------:R-:W-:Y:S01]  /*0710*/  UMOV UR7, 0xffffffff ;  /* 0xffffffff00077882 */ /* 0x000fe20000000000 */
[----:B------:R-:W-:Y:S02]  /*0720*/  ISETP.NE.AND P2, PT, R9, RZ, PT ;  /* 0x000000ff0900720c */ /* 0x000fe40003f45270 */
[----:B------:R-:W-:Y:S04]  /*0730*/  LDS R22, [R0+0x4] ;  /* 0x0000040000167984 */ /* 0x000fe80000000800 */
[----:B------:R-:W2:Y:S04]  /*0740*/  LDS R21, [R0+0x8] ;  /* 0x0000080000157984 */ /* 0x000ea80000000800 */
[----:B------:R-:W-:Y:S04]  /*0750*/  LDS R20, [R0+0xc] ;  /* 0x00000c0000147984 */ /* 0x000fe80000000800 */
[----:B------:R-:W4:Y:S04]  /*0760*/  LDS R19, [R0+0x10] ;  /* 0x0000100000137984 */ /* 0x000f280000000800 */
[----:B0-----:R-:W-:Y:S04]  /*0770*/  LDS R5, [R0+0x14] ;  /* 0x0000140000057984 */ /* 0x001fe80000000800 */
[----:B------:R-:W0:Y:S04]  /*0780*/  LDS R4, [R0+0x18] ;  /* 0x0000180000047984 */ /* 0x000e280000000800 */
[----:B------:R-:W5:Y:S01]  /*0790*/  LDS R25, [R0+0x1c] ;  /* 0x00001c0000197984 */ /* 0x000f620000000800 */
[----:B--2---:R-:W-:-:S04]  /*07a0*/  IADD3 R10, PT, PT, R21, R22, R23 ;  /* 0x00000016150a7210 */ /* 0x004fc80007ffe017 */
[----:B----4-:R-:W-:-:S04]  /*07b0*/  IADD3 R10, PT, PT, R19, R10, R20 ;  /* 0x0000000a130a7210 */ /* 0x010fc80007ffe014 */
[----:B0-----:R-:W-:-:S05]  /*07c0*/  IADD3 R10, PT, PT, R4, R10, R5 ;  /* 0x0000000a040a7210 */ /* 0x001fca0007ffe005 */
[----:B-----5:R-:W-:Y:S01]  /*07d0*/  IMAD.IADD R25, R25, 0x1, R10 ;  /* 0x0000000119197824 */ /* 0x020fe200078e020a */
        /* <DEDUP_REMOVED lines=9> */
[----:B------:R0:W2:Y:S02]  /*0870*/  SHFL.UP P0, R17, R29, 0x10, RZ ;  /* 0x060000001d117989 */ /* 0x0000a400000000ff */
.L_x_39:
[----:B--2---:R-:W-:Y:S01]  /*0880*/  @P0 IMAD.IADD R17, R29, 0x1, R17 ;  /* 0x000000011d110824 */ /* 0x004fe200078e0211 */
[----:B------:R-:W-:Y:S05]  /*0890*/  WARPSYNC.ALL ;  /* 0x0000000000007948 */ /* 0x000fea0003800000 */
[----:B------:R-:W-:Y:S02]  /*08a0*/  IMAD.IADD R25, R17, 0x1, -R25 ;  /* 0x0000000111197824 */ /* 0x000fe400078e0a19 */
[----:B------:R-:W2:Y:S03]  /*08b0*/  SHFL.IDX PT, R17, R17, 0x1f, 0x1f ;  /* 0x03e01f0011117f89 */ /* 0x000ea600000e0000 */
[----:B------:R-:W-:Y:S01]  /*08c0*/  IADD3 R23, PT, PT, R23, R25, RZ ;  /* 0x0000001917177210 */ /* 0x000fe20007ffe0ff */
[----:B------:R4:W-:Y:S04]  /*08d0*/  STS [R0], R25 ;  /* 0x0000001900007388 */ /* 0x0009e80000000800 */
        /* <DEDUP_REMOVED lines=12> */
[----:B------:R4:W-:Y:S04]  /*09a0*/  STS [R0+0x1c], R11 ;  /* 0x00001c0b00007388 */ /* 0x0009e80000000800 */
[----:B--2---:R4:W-:Y:S02]  /*09b0*/  @!P2 STS [R18+0x490], R17 ;  /* 0x000490111200a388 */ /* 0x0049e40000000800 */
.L_x_21:
[----:B------:R-:W-:Y:S05]  /*09c0*/  WARPSYNC.ALL ;  /* 0x0000000000007948 */ /* 0x000fea0003800000 */
[----:B------:R-:W-:Y:S01]  /*09d0*/  BAR.SYNC.DEFER_BLOCKING 0x0 ;  /* 0x0000000000007b1d */ /* 0x000fe20000010000 */
[----:B------:R-:W-:Y:S01]  /*09e0*/  VIADD R14, R14, 0x200 ;  /* 0x000002000e0e7836 */ /* 0x000fe20000000000 */
[----:B------:R-:W-:Y:S01]  /*09f0*/  IADD3 R15, PT, PT, R15, 0x200, RZ ;  /* 0x000002000f0f7810 */ /* 0x000fe20007ffe0ff */
[----:B------:R-:W-:-:S03]  /*0a00*/  UIADD3 UR5, UPT, UPT, UR5, 0x200, URZ ;  /* 0x0000020005057890 */ /* 0x000fc6000fffe0ff */
[----:B0---4-:R-:W0:Y:S04]  /*0a10*/  LDS R5, [R8] ;  /* 0x0000000008057984 */ /* 0x011e280000000800 */
[----:B------:R-:W2:Y:S01]  /*0a20*/  LDS R19, [R18+0x490] ;  /* 0x0004900012137984 */ /* 0x000ea20000000800 */
[C---:B0-----:R-:W-:Y:S01]  /*0a30*/  @!P1 IMAD.IADD R5, R24.reuse, 0x1, R5 ;  /* 0x0000000118059824 */ /* 0x041fe200078e0205 */
[----:B------:R-:W-:Y:S01]  /*0a40*/  BAR.SYNC.DEFER_BLOCKING 0x0 ;  /* 0x0000000000007b1d */ /* 0x000fe20000010000 */
[----:B--2---:R-:W-:-:S05]  /*0a50*/  IADD3 R19, PT, PT, R24, R19, RZ ;  /* 0x0000001318137210 */ /* 0x004fca0007ffe0ff */
[----:B------:R2:W-:Y:S01]  /*0a60*/  @!P1 STG.E desc[UR12][R6.64], R5 ;  /* 0x0000000506009986 */ /* 0x0005e2000c10190c */
[----:B------:R-:W-:Y:S05]  /*0a70*/  BRA.U UP0, `(.L_x_23) ;  /* 0xfffffff500d87547 */ /* 0x000fea000b83ffff */
[----:B------:R-:W-:-:S12]  /*0a80*/  UIADD3 UR4, UPT, UPT, UR5, -0x100, URZ ;  /* 0xffffff0005047890 */ /* 0x000fd8000fffe0ff */
.L_x_16:
[----:B------:R-:W-:-:S09]  /*0a90*/  ULOP3.LUT UP0, URZ, UR10, 0x100, URZ, 0xc0, !UPT ;  /* 0x000001000aff7892 */ /* 0x000fd2000f80c0ff */
[----:B------:R-:W-:Y:S05]  /*0aa0*/  BRA.U UP0, `(.L_x_15) ;  /* 0x0000000500087547 */ /* 0x000fea000b800000 */
[----:B------:R-:W0:Y:S01]  /*0ab0*/  LDC.64 R2, c[0x0][0x380] ;  /* 0x0000e000ff027b82 */ /* 0x000e220000000a00 */
[----:B--2---:R-:W-:Y:S01]  /*0ac0*/  VIADD R5, R9, UR4 ;  /* 0x0000000409057c36 */ /* 0x004fe20008000000 */
[----:B------:R-:W-:Y:S01]  /*0ad0*/  BSSY.RECONVERGENT B0, `(.L_x_24) ;  /* 0x0000007000007945 */ /* 0x000fe20003800200 */
[----:B-1----:R-:W-:-:S03]  /*0ae0*/  HFMA2 R7, -RZ, RZ, 0, 0 ;  /* 0x00000000ff077431 */ /* 0x002fc600000001ff */
[----:B------:R-:W-:Y:S01]  /*0af0*/  ISETP.GE.U32.AND P1, PT, R5, UR6, PT ;  /* 0x0000000605007c0c */ /* 0x000fe2000bf26070 */
[----:B------:R-:W-:-:S04]  /*0b00*/  IMAD R5, R16, UR6, R5 ;  /* 0x0000000610057c24 */ /* 0x000fc8000f8e0205 */
[----:B0-----:R-:W-:-:S08]  /*0b10*/  IMAD.WIDE.U32 R2, R5, 0x4, R2 ;  /* 0x0000000405027825 */ /* 0x001fd000078e0002 */
[----:B------:R-:W-:Y:S05]  /*0b20*/  @P1 BRA `(.L_x_25) ;  /* 0x0000000000041947 */ /* 0x000fea0003800000 */
[----:B------:R0:W5:Y:S02]  /*0b30*/  LDG.E R7, desc[UR12][R2.64] ;  /* 0x0000000c02077981 */ /* 0x000164000c1e1900 */
.L_x_25:
[----:B------:R-:W-:Y:S05]  /*0b40*/  BSYNC.RECONVERGENT B0 ;  /* 0x0000000000007941 */ /* 0x000fea0003800200 */
.L_x_24:
[----:B------:R-:W-:Y:S01]  /*0b50*/  ISETP.GT.U32.AND P0, PT, R9, 0x1f, PT ;  /* 0x0000001f0900780c */ /* 0x000fe20003f04070 */
[----:B-----5:R1:W-:Y:S01]  /*0b60*/  STS [R8], R7 ;  /* 0x0000000708007388 */ /* 0x0203e20000000800 */
[----:B------:R-:W-:Y:S11]  /*0b70*/  BAR.SYNC.DEFER_BLOCKING 0x0 ;  /* 0x0000000000007b1d */ /* 0x000ff60000010000 */
[----:B-1----:R-:W-:Y:S05]  /*0b80*/  @P0 BRA `(.L_x_26) ;  /* 0x0000000000b00947 */ /* 0x002fea0003800000 */
[----:B------:R-:W-:Y:S01]  /*0b90*/  LDS R16, [R0] ;  /* 0x0000000000107984 */ /* 0x000fe20000000800 */
[----:B------:R-:W-:-:S03]  /*0ba0*/  UMOV UR5, 0xffffffff ;  /* 0xffffffff00057882 */ /* 0x000fc60000000000 */
[----:B------:R-:W-:Y:S04]  /*0bb0*/  LDS R15, [R0+0x4] ;  /* 0x00000400000f7984 */ /* 0x000fe80000000800 */
[----:B------:R-:W1:Y:S04]  /*0bc0*/  LDS R14, [R0+0x8] ;  /* 0x00000800000e7984 */ /* 0x000e680000000800 */
[----:B------:R-:W-:Y:S04]  /*0bd0*/  LDS R4, [R0+0xc] ;  /* 0x00000c0000047984 */ /* 0x000fe80000000800 */
[----:B------:R-:W2:Y:S04]  /*0be0*/  LDS R5, [R0+0x10] ;  /* 0x0000100000057984 */ /* 0x000ea80000000800 */
[----:B------:R-:W-:Y:S04]  /*0bf0*/  LDS R7, [R0+0x14] ;  /* 0x0000140000077984 */ /* 0x000fe80000000800 */
[----:B------:R-:W4:Y:S04]  /*0c00*/  LDS R6, [R0+0x18] ;  /* 0x0000180000067984 */ /* 0x000f280000000800 */
[----:B------:R-:W5:Y:S01]  /*0c10*/  LDS R10, [R0+0x1c] ;  /* 0x00001c00000a7984 */ /* 0x000f620000000800 */
[----:B-1----:R-:W-:-:S04]  /*0c20*/  IADD3 R11, PT, PT, R14, R15, R16 ;  /* 0x0000000f0e0b7210 */ /* 0x002fc80007ffe010 */
[----:B--2---:R-:W-:-:S04]  /*0c30*/  IADD3 R11, PT, PT, R5, R11, R4 ;  /* 0x0000000b050b7210 */ /* 0x004fc80007ffe004 */
[----:B----4-:R-:W-:-:S05]  /*0c40*/  IADD3 R11, PT, PT, R6, R11, R7 ;  /* 0x0000000b060b7210 */ /* 0x010fca0007ffe007 */
[----:B-----5:R-:W-:Y:S01]  /*0c50*/  IMAD.IADD R20, R10, 0x1, R11 ;  /* 0x000000010a147824 */ /* 0x020fe200078e020b */
[----:B------:R-:W-:Y:S06]  /*0c60*/  BRA.DIV UR5, `(.L_x_27) ;  /* 0x0000000605d87947 */ /* 0x000fec000b800000 */
[----:B------:R-:W1:Y:S02]  /*0c70*/  SHFL.UP P0, R21, R20, 0x1, RZ ;  /* 0x0420000014157989 */ /* 0x000e6400000000ff */
[----:B-1----:R-:W-:-:S05]  /*0c80*/  @P0 IADD3 R21, PT, PT, R20, R21, RZ ;  /* 0x0000001514150210 */ /* 0x002fca0007ffe0ff */
[----:B------:R-:W1:Y:S02]  /*0c90*/  SHFL.UP P0, R22, R21, 0x2, RZ ;  /* 0x0440000015167989 */ /* 0x000e6400000000ff */
[----:B-1----:R-:W-:-:S05]  /*0ca0*/  @P0 IMAD.IADD R22, R21, 0x1, R22 ;  /* 0x0000000115160824 */ /* 0x002fca00078e0216 */
[----:B------:R-:W1:Y:S02]  /*0cb0*/  SHFL.UP P0, R23, R22, 0x4, RZ ;  /* 0x0480000016177989 */ /* 0x000e6400000000ff */
[----:B-1----:R-:W-:-:S05]  /*0cc0*/  @P0 IADD3 R23, PT, PT, R22, R23, RZ ;  /* 0x0000001716170210 */ /* 0x002fca0007ffe0ff */
[----:B------:R-:W1:Y:S02]  /*0cd0*/  SHFL.UP P0, R24, R23, 0x8, RZ ;  /* 0x0500000017187989 */ /* 0x000e6400000000ff */
[----:B-1----:R-:W-:-:S05]  /*0ce0*/  @P0 IMAD.IADD R24, R23, 0x1, R24 ;  /* 0x0000000117180824 */ /* 0x002fca00078e0218 */
[----:B------:R1:W2:Y:S02]  /*0cf0*/  SHFL.UP P0, R17, R24, 0x10, RZ ;  /* 0x0600000018117989 */ /* 0x0002a400000000ff */
.L_x_45:
[----:B--2---:R-:W-:Y:S01]  /*0d00*/  @P0 IADD3 R17, PT, PT, R24, R17, RZ ;  /* 0x0000001118110210 */ /* 0x004fe20007ffe0ff */
[----:B------:R-:W-:Y:S05]  /*0d10*/  WARPSYNC.ALL ;  /* 0x0000000000007948 */ /* 0x000fea0003800000 */
[----:B------:R-:W-:Y:S01]  /*0d20*/  IMAD.IADD R11, R17, 0x1, -R20 ;  /* 0x00000001110b7824 */ /* 0x000fe200078e0a14 */
[----:B------:R-:W-:Y:S01]  /*0d30*/  ISETP.NE.AND P0, PT, R9, RZ, PT ;  /* 0x000000ff0900720c */ /* 0x000fe20003f05270 */
[----:B------:R-:W2:Y:S03]  /*0d40*/  SHFL.IDX PT, R17, R17, 0x1f, 0x1f ;  /* 0x03e01f0011117f89 */ /* 0x000ea600000e0000 */
[----:B------:R-:W-:Y:S01]  /*0d50*/  IADD3 R16, PT, PT, R16, R11, RZ ;  /* 0x0000000b10107210 */ /* 0x000fe20007ffe0ff */
[----:B------:R4:W-:Y:S04]  /*0d60*/  STS [R0], R11 ;  /* 0x0000000b00007388 */ /* 0x0009e80000000800 */
[----:B------:R-:W-:Y:S01]  /*0d70*/  IMAD.IADD R15, R15, 0x1, R16 ;  /* 0x000000010f0f7824 */ /* 0x000fe200078e0210 */
[----:B------:R4:W-:Y:S04]  /*0d80*/  STS [R0+0x4], R16 ;  /* 0x0000041000007388 */ /* 0x0009e80000000800 */
[----:B---3--:R-:W-:Y:S01]  /*0d90*/  IADD3 R13, PT, PT, R14, R15, RZ ;  /* 0x0000000f0e0d7210 */ /* 0x008fe20007ffe0ff */
        /* <DEDUP_REMOVED lines=11> */
.L_x_26:
[----:B------:R-:W-:Y:S05]  /*0e50*/  WARPSYNC.ALL ;  /* 0x0000000000007948 */ /* 0x000fea0003800000 */
[----:B------:R-:W-:Y:S06]  /*0e60*/  BAR.SYNC.DEFER_BLOCKING 0x0 ;  /* 0x0000000000007b1d */ /* 0x000fec0000010000 */
[----:B---3--:R-:W2:Y:S04]  /*0e70*/  LDS R8, [R8] ;  /* 0x0000000008087984 */ /* 0x008ea80000000800 */
[----:B----4-:R-:W3:Y:S01]  /*0e80*/  LDS R18, [R18+0x490] ;  /* 0x0004900012127984 */ /* 0x010ee20000000800 */
[C---:B--2---:R-:W-:Y:S01]  /*0e90*/  @!P1 IMAD.IADD R5, R19.reuse, 0x1, R8 ;  /* 0x0000000113059824 */ /* 0x044fe200078e0208 */
[----:B------:R-:W-:Y:S01]  /*0ea0*/  BAR.SYNC.DEFER_BLOCKING 0x0 ;  /* 0x0000000000007b1d */ /* 0x000fe20000010000 */
[----:B---3--:R-:W-:-:S05]  /*0eb0*/  IADD3 R19, PT, PT, R19, R18, RZ ;  /* 0x0000001213137210 */ /* 0x008fca0007ffe0ff */
[----:B------:R4:W-:Y:S02]  /*0ec0*/  @!P1 STG.E desc[UR12][R2.64], R5 ;  /* 0x0000000502009986 */ /* 0x0009e4000c10190c */
.L_x_15:
[----:B------:R-:W5:Y:S02]  /*0ed0*/  S2R R0, SR_TID.X ;  /* 0x0000000000007919 */ /* 0x000f640000002100 */
[----:B-----5:R-:W-:-:S13]  /*0ee0*/  ISETP.NE.AND P0, PT, R0, RZ, PT ;  /* 0x000000ff0000720c */ /* 0x020fda0003f05270 */
[----:B------:R-:W-:Y:S05]  /*0ef0*/  @P0 EXIT ;  /* 0x000000000000094d */ /* 0x000fea0003800000 */
[----:B--2-4-:R-:W2:Y:S01]  /*0f00*/  S2R R5, SR_CTAID.X ;  /* 0x0000000000057919 */ /* 0x014ea20000002500 */
[----:B0-----:R-:W2:Y:S02]  /*0f10*/  LDC.64 R2, c[0x0][0x388] ;  /* 0x0000e200ff027b82 */ /* 0x001ea40000000a00 */
[----:B--2---:R-:W-:-:S05]  /*0f20*/  IMAD.WIDE.U32 R2, R5, 0x4, R2 ;  /* 0x0000000405027825 */ /* 0x004fca00078e0002 */
[----:B------:R-:W-:Y:S01]  /*0f30*/  STG.E desc[UR12][R2.64], R19 ;  /* 0x0000001302007986 */ /* 0x000fe2000c10190c */
[----:B------:R-:W-:Y:S05]  /*0f40*/  EXIT ;  /* 0x000000000000794d */ /* 0x000fea0003800000 */
.L_x_18:
[----:B------:R-:W-:Y:S02]  /*0f50*/  HFMA2 R12, -RZ, RZ, 0, 5.9604644775390625e-08 ;  /* 0x00000001ff0c7431 */ /* 0x000fe400000001ff */
[----:B------:R-:W-:Y:S01]  /*0f60*/  IMAD.MOV.U32 R13, RZ, RZ, R24 ;  /* 0x000000ffff0d7224 */ /* 0x000fe200078e0018 */
[----:B------:R-:W-:Y:S01]  /*0f70*/  MOV R10, 0xffffffff ;  /* 0xffffffff000a7802 */ /* 0x000fe20000000f00 */
[----:B------:R-:W-:-:S07]  /*0f80*/  IMAD.MOV.U32 R11, RZ, RZ, RZ ;  /* 0x000000ffff0b7224 */ /* 0x000fce00078e00ff */
[----:B------:R-:W-:Y:S05]  /*0f90*/  WARPSYNC.COLLECTIVE R10, `(.L_x_28) ;  /* 0x000000000a087348 */ /* 0x000fea0003c00000 */
[----:B------:R0:W1:Y:S02]  /*0fa0*/  SHFL.UP P0, R17, R13, R12, R11 ;  /* 0x0400000c0d117389 */ /* 0x000064000000000b */
[----:B01----:R-:W-:Y:S05]  /*0fb0*/  ENDCOLLECTIVE ;  /* 0x000000000000791b */ /* 0x003fea0003800000 */
.L_x_28:
[----:B------:R-:W-:Y:S02]  /*0fc0*/  HFMA2 R12, -RZ, RZ, 0, 1.1920928955078125e-07 ;  /* 0x00000002ff0c7431 */ /* 0x000fe400000001ff */
[----:B------:R-:W-:-:S05]  /*0fd0*/  IMAD.MOV.U32 R25, RZ, RZ, R17 ;  /* 0x000000ffff197224 */ /* 0x000fca00078e0011 */
[----:B------:R-:W-:-:S05]  /*0fe0*/  @P0 IADD3 R25, PT, PT, R24, R25, RZ ;  /* 0x0000001918190210 */ /* 0x000fca0007ffe0ff */
[----:B------:R-:W-:-:S07]  /*0ff0*/  IMAD.MOV.U32 R13, RZ, RZ, R25 ;  /* 0x000000ffff0d7224 */ /* 0x000fce00078e0019 */
[----:B------:R-:W-:Y:S05]  /*1000*/  WARPSYNC.COLLECTIVE R10, `(.L_x_29) ;  /* 0x000000000a087348 */ /* 0x000fea0003c00000 */
[----:B------:R0:W1:Y:S02]  /*1010*/  SHFL.UP P0, R17, R13, R12, R11 ;  /* 0x0400000c0d117389 */ /* 0x000064000000000b */
[----:B01----:R-:W-:Y:S05]  /*1020*/  ENDCOLLECTIVE ;  /* 0x000000000000791b */ /* 0x003fea0003800000 */
.L_x_29:
[----:B------:R-:W-:Y:S01]  /*1030*/  MOV R12, 0x4 ;  /* 0x00000004000c7802 */ /* 0x000fe20000000f00 */
[----:B------:R-:W-:-:S05]  /*1040*/  IMAD.MOV.U32 R26, RZ, RZ, R17 ;  /* 0x000000ffff1a7224 */ /* 0x000fca00078e0011 */
[----:B------:R-:W-:-:S05]  /*1050*/  @P0 IADD3 R26, PT, PT, R25, R26, RZ ;  /* 0x0000001a191a0210 */ /* 0x000fca0007ffe0ff */
[----:B------:R-:W-:-:S07]  /*1060*/  IMAD.MOV.U32 R13, RZ, RZ, R26 ;  /* 0x000000ffff0d7224 */ /* 0x000fce00078e001a */
[----:B------:R-:W-:Y:S05]  /*1070*/  WARPSYNC.COLLECTIVE R10, `(.L_x_30) ;  /* 0x000000000a087348 */ /* 0x000fea0003c00000 */
[----:B------:R0:W1:Y:S02]  /*1080*/  SHFL.UP P0, R17, R13, R12, R11 ;  /* 0x0400000c0d117389 */ /* 0x000064000000000b */
[----:B01----:R-:W-:Y:S05]  /*1090*/  ENDCOLLECTIVE ;  /* 0x000000000000791b */ /* 0x003fea0003800000 */
.L_x_30:
[----:B------:R-:W-:Y:S02]  /*10a0*/  HFMA2 R12, -RZ, RZ, 0, 4.76837158203125e-07 ;  /* 0x00000008ff0c7431 */ /* 0x000fe400000001ff */
[----:B------:R-:W-:-:S05]  /*10b0*/  IMAD.MOV.U32 R27, RZ, RZ, R17 ;  /* 0x000000ffff1b7224 */ /* 0x000fca00078e0011 */
[----:B------:R-:W-:-:S05]  /*10c0*/  @P0 IADD3 R27, PT, PT, R26, R27, RZ ;  /* 0x0000001b1a1b0210 */ /* 0x000fca0007ffe0ff */
[----:B------:R-:W-:-:S07]  /*10d0*/  IMAD.MOV.U32 R13, RZ, RZ, R27 ;  /* 0x000000ffff0d7224 */ /* 0x000fce00078e001b */
[----:B------:R-:W-:Y:S05]  /*10e0*/  WARPSYNC.COLLECTIVE R10, `(.L_x_31) ;  /* 0x000000000a087348 */ /* 0x000fea0003c00000 */
[----:B------:R0:W1:Y:S02]  /*10f0*/  SHFL.UP P0, R17, R13, R12, R11 ;  /* 0x0400000c0d117389 */ /* 0x000064000000000b */
[----:B01----:R-:W-:Y:S05]  /*1100*/  ENDCOLLECTIVE ;  /* 0x000000000000791b */ /* 0x003fea0003800000 */
.L_x_31:
[----:B------:R-:W-:Y:S01]  /*1110*/  MOV R12, 0x10 ;  /* 0x00000010000c7802 */ /* 0x000fe20000000f00 */
[----:B------:R-:W-:-:S05]  /*1120*/  IMAD.MOV.U32 R28, RZ, RZ, R17 ;  /* 0x000000ffff1c7224 */ /* 0x000fca00078e0011 */
[----:B------:R-:W-:-:S05]  /*1130*/  @P0 IADD3 R28, PT, PT, R27, R28, RZ ;  /* 0x0000001c1b1c0210 */ /* 0x000fca0007ffe0ff */
[----:B------:R-:W-:-:S07]  /*1140*/  IMAD.MOV.U32 R13, RZ, RZ, R28 ;  /* 0x000000ffff0d7224 */ /* 0x000fce00078e001c */
[----:B------:R-:W-:Y:S05]  /*1150*/  WARPSYNC.COLLECTIVE R10, `(.L_x_32) ;  /* 0x000000000a087348 */ /* 0x000fea0003c00000 */
[----:B------:R0:W1:Y:S02]  /*1160*/  SHFL.UP P0, R17, R13, R12, R11 ;  /* 0x0400000c0d117389 */ /* 0x000064000000000b */
[----:B01----:R-:W-:Y:S05]  /*1170*/  ENDCOLLECTIVE ;  /* 0x000000000000791b */ /* 0x003fea0003800000 */
.L_x_32:
[----:B------:R-:W-:Y:S05]  /*1180*/  BRA `(.L_x_33) ;  /* 0xfffffff000a07947 */ /* 0x000fea000383ffff */
.L_x_22:
[----:B------:R-:W-:Y:S02]  /*1190*/  HFMA2 R12, -RZ, RZ, 0, 5.9604644775390625e-08 ;  /* 0x00000001ff0c7431 */ /* 0x000fe400000001ff */
[----:B---3--:R-:W-:Y:S01]  /*11a0*/  IMAD.MOV.U32 R13, RZ, RZ, R25 ;  /* 0x000000ffff0d7224 */ /* 0x008fe200078e0019 */
[----:B------:R-:W-:Y:S01]  /*11b0*/  MOV R10, 0xffffffff ;  /* 0xffffffff000a7802 */ /* 0x000fe20000000f00 */
[----:B------:R-:W-:-:S07]  /*11c0*/  IMAD.MOV.U32 R11, RZ, RZ, RZ ;  /* 0x000000ffff0b7224 */ /* 0x000fce00078e00ff */
[----:B-1----:R-:W-:Y:S05]  /*11d0*/  WARPSYNC.COLLECTIVE R10, `(.L_x_34) ;  /* 0x000000000a087348 */ /* 0x002fea0003c00000 */
[----:B------:R0:W2:Y:S02]  /*11e0*/  SHFL.UP P0, R17, R13, R12, R11 ;  /* 0x0400000c0d117389 */ /* 0x0000a4000000000b */
[----:B012---:R-:W-:Y:S05]  /*11f0*/  ENDCOLLECTIVE ;  /* 0x000000000000791b */ /* 0x007fea0003800000 */
.L_x_34:
[----:B------:R-:W-:Y:S02]  /*1200*/  HFMA2 R12, -RZ, RZ, 0, 1.1920928955078125e-07 ;  /* 0x00000002ff0c7431 */ /* 0x000fe400000001ff */
[----:B------:R-:W-:-:S05]  /*1210*/  IMAD.MOV.U32 R26, RZ, RZ, R17 ;  /* 0x000000ffff1a7224 */ /* 0x000fca00078e0011 */
[----:B------:R-:W-:-:S05]  /*1220*/  @P0 IADD3 R26, PT, PT, R25, R26, RZ ;  /* 0x0000001a191a0210 */ /* 0x000fca0007ffe0ff */
[----:B------:R-:W-:-:S07]  /*1230*/  IMAD.MOV.U32 R13, RZ, RZ, R26 ;  /* 0x000000ffff0d7224 */ /* 0x000fce00078e001a */
[----:B------:R-:W-:Y:S05]  /*1240*/  WARPSYNC.COLLECTIVE R10, `(.L_x_35) ;  /* 0x000000000a087348 */ /* 0x000fea0003c00000 */
[----:B------:R0:W1:Y:S02]  /*1250*/  SHFL.UP P0, R17, R13, R12, R11 ;  /* 0x0400000c0d117389 */ /* 0x000064000000000b */
[----:B01----:R-:W-:Y:S05]  /*1260*/  ENDCOLLECTIVE ;  /* 0x000000000000791b */ /* 0x003fea0003800000 */
.L_x_35:
[----:B------:R-:W-:Y:S01]  /*1270*/  MOV R12, 0x4 ;  /* 0x00000004000c7802 */ /* 0x000fe20000000f00 */
[----:B------:R-:W-:-:S05]  /*1280*/  IMAD.MOV.U32 R27, RZ, RZ, R17 ;  /* 0x000000ffff1b7224 */ /* 0x000fca00078e0011 */
[----:B------:R-:W-:-:S05]  /*1290*/  @P0 IADD3 R27, PT, PT, R26, R27, RZ ;  /* 0x0000001b1a1b0210 */ /* 0x000fca0007ffe0ff */
[----:B------:R-:W-:-:S07]  /*12a0*/  IMAD.MOV.U32 R13, RZ, RZ, R27 ;  /* 0x000000ffff0d7224 */ /* 0x000fce00078e001b */
[----:B------:R-:W-:Y:S05]  /*12b0*/  WARPSYNC.COLLECTIVE R10, `(.L_x_36) ;  /* 0x000000000a087348 */ /* 0x000fea0003c00000 */
[----:B------:R0:W1:Y:S02]  /*12c0*/  SHFL.UP P0, R17, R13, R12, R11 ;  /* 0x0400000c0d117389 */ /* 0x000064000000000b */
[----:B01----:R-:W-:Y:S05]  /*12d0*/  ENDCOLLECTIVE ;  /* 0x000000000000791b */ /* 0x003fea0003800000 */
.L_x_36:
[----:B------:R-:W-:Y:S02]  /*12e0*/  HFMA2 R12, -RZ, RZ, 0, 4.76837158203125e-07 ;  /* 0x00000008ff0c7431 */ /* 0x000fe400000001ff */
[----:B------:R-:W-:-:S05]  /*12f0*/  IMAD.MOV.U32 R28, RZ, RZ, R17 ;  /* 0x000000ffff1c7224 */ /* 0x000fca00078e0011 */
[----:B------:R-:W-:-:S05]  /*1300*/  @P0 IADD3 R28, PT, PT, R27, R28, RZ ;  /* 0x0000001c1b1c0210 */ /* 0x000fca0007ffe0ff */
[----:B------:R-:W-:-:S07]  /*1310*/  IMAD.MOV.U32 R13, RZ, RZ, R28 ;  /* 0x000000ffff0d7224 */ /* 0x000fce00078e001c */
[----:B------:R-:W-:Y:S05]  /*1320*/  WARPSYNC.COLLECTIVE R10, `(.L_x_37) ;  /* 0x000000000a087348 */ /* 0x000fea0003c00000 */
[----:B------:R0:W1:Y:S02]  /*1330*/  SHFL.UP P0, R17, R13, R12, R11 ;  /* 0x0400000c0d117389 */ /* 0x000064000000000b */
[----:B01----:R-:W-:Y:S05]  /*1340*/  ENDCOLLECTIVE ;  /* 0x000000000000791b */ /* 0x003fea0003800000 */
.L_x_37:
[----:B------:R-:W-:Y:S01]  /*1350*/  MOV R12, 0x10 ;  /* 0x00000010000c7802 */ /* 0x000fe20000000f00 */
[----:B------:R-:W-:-:S05]  /*1360*/  IMAD.MOV.U32 R29, RZ, RZ, R17 ;  /* 0x000000ffff1d7224 */ /* 0x000fca00078e0011 */
[----:B------:R-:W-:-:S05]  /*1370*/  @P0 IADD3 R29, PT, PT, R28, R29, RZ ;  /* 0x0000001d1c1d0210 */ /* 0x000fca0007ffe0ff */
[----:B------:R-:W-:-:S07]  /*1380*/  IMAD.MOV.U32 R13, RZ, RZ, R29 ;  /* 0x000000ffff0d7224 */ /* 0x000fce00078e001d */
[----:B------:R-:W-:Y:S05]  /*1390*/  WARPSYNC.COLLECTIVE R10, `(.L_x_38) ;  /* 0x000000000a087348 */ /* 0x000fea0003c00000 */
[----:B------:R0:W1:Y:S02]  /*13a0*/  SHFL.UP P0, R17, R13, R12, R11 ;  /* 0x0400000c0d117389 */ /* 0x000064000000000b */
[----:B01----:R-:W-:Y:S05]  /*13b0*/  ENDCOLLECTIVE ;  /* 0x000000000000791b */ /* 0x003fea0003800000 */
.L_x_38:
[----:B------:R-:W-:Y:S05]  /*13c0*/  BRA `(.L_x_39) ;  /* 0xfffffff4002c7947 */ /* 0x000fea000383ffff */
.L_x_27:
[----:B------:R-:W-:Y:S02]  /*13d0*/  HFMA2 R12, -RZ, RZ, 0, 5.9604644775390625e-08 ;  /* 0x00000001ff0c7431 */ /* 0x000fe400000001ff */
[----:B---3--:R-:W-:Y:S01]  /*13e0*/  IMAD.MOV.U32 R13, RZ, RZ, R20 ;  /* 0x000000ffff0d7224 */ /* 0x008fe200078e0014 */
[----:B------:R-:W-:Y:S01]  /*13f0*/  MOV R10, 0xffffffff ;  /* 0xffffffff000a7802 */ /* 0x000fe20000000f00 */
[----:B------:R-:W-:-:S07]  /*1400*/  IMAD.MOV.U32 R11, RZ, RZ, RZ ;  /* 0x000000ffff0b7224 */ /* 0x000fce00078e00ff */
[----:B0-----:R-:W-:Y:S05]  /*1410*/  WARPSYNC.COLLECTIVE R10, `(.L_x_40) ;  /* 0x000000000a087348 */ /* 0x001fea0003c00000 */
[----:B------:R1:W2:Y:S02]  /*1420*/  SHFL.UP P0, R17, R13, R12, R11 ;  /* 0x0400000c0d117389 */ /* 0x0002a4000000000b */
[----:B012---:R-:W-:Y:S05]  /*1430*/  ENDCOLLECTIVE ;  /* 0x000000000000791b */ /* 0x007fea0003800000 */
.L_x_40:
[----:B------:R-:W-:Y:S02]  /*1440*/  HFMA2 R12, -RZ, RZ, 0, 1.1920928955078125e-07 ;  /* 0x00000002ff0c7431 */ /* 0x000fe400000001ff */
[----:B------:R-:W-:-:S05]  /*1450*/  IMAD.MOV.U32 R21, RZ, RZ, R17 ;  /* 0x000000ffff157224 */ /* 0x000fca00078e0011 */
[----:B------:R-:W-:-:S05]  /*1460*/  @P0 IADD3 R21, PT, PT, R20, R21, RZ ;  /* 0x0000001514150210 */ /* 0x000fca0007ffe0ff */
[----:B------:R-:W-:-:S07]  /*1470*/  IMAD.MOV.U32 R13, RZ, RZ, R21 ;  /* 0x000000ffff0d7224 */ /* 0x000fce00078e0015 */
[----:B------:R-:W-:Y:S05]  /*1480*/  WARPSYNC.COLLECTIVE R10, `(.L_x_41) ;  /* 0x000000000a087348 */ /* 0x000fea0003c00000 */
[----:B------:R0:W1:Y:S02]  /*1490*/  SHFL.UP P0, R17, R13, R12, R11 ;  /* 0x0400000c0d117389 */ /* 0x000064000000000b */
[----:B01----:R-:W-:Y:S05]  /*14a0*/  ENDCOLLECTIVE ;  /* 0x000000000000791b */ /* 0x003fea0003800000 */
.L_x_41:
[----:B------:R-:W-:Y:S01]  /*14b0*/  MOV R12, 0x4 ;  /* 0x00000004000c7802 */ /* 0x000fe20000000f00 */
[----:B------:R-:W-:-:S05]  /*14c0*/  IMAD.MOV.U32 R22, RZ, RZ, R17 ;  /* 0x000000ffff167224 */ /* 0x000fca00078e0011 */
[----:B------:R-:W-:-:S05]  /*14d0*/  @P0 IADD3 R22, PT, PT, R21, R22, RZ ;  /* 0x0000001615160210 */ /* 0x000fca0007ffe0ff */
[----:B------:R-:W-:-:S07]  /*14e0*/  IMAD.MOV.U32 R13, RZ, RZ, R22 ;  /* 0x000000ffff0d7224 */ /* 0x000fce00078e0016 */
[----:B------:R-:W-:Y:S05]  /*14f0*/  WARPSYNC.COLLECTIVE R10, `(.L_x_42) ;  /* 0x000000000a087348 */ /* 0x000fea0003c00000 */
[----:B------:R0:W1:Y:S02]  /*1500*/  SHFL.UP P0, R17, R13, R12, R11 ;  /* 0x0400000c0d117389 */ /* 0x000064000000000b */
[----:B01----:R-:W-:Y:S05]  /*1510*/  ENDCOLLECTIVE ;  /* 0x000000000000791b */ /* 0x003fea0003800000 */
.L_x_42:
[----:B------:R-:W-:Y:S02]  /*1520*/  HFMA2 R12, -RZ, RZ, 0, 4.76837158203125e-07 ;  /* 0x00000008ff0c7431 */ /* 0x000fe400000001ff */
[----:B------:R-:W-:-:S05]  /*1530*/  IMAD.MOV.U32 R23, RZ, RZ, R17 ;  /* 0x000000ffff177224 */ /* 0x000fca00078e0011 */
[----:B------:R-:W-:-:S05]  /*1540*/  @P0 IADD3 R23, PT, PT, R22, R23, RZ ;  /* 0x0000001716170210 */ /* 0x000fca0007ffe0ff */
[----:B------:R-:W-:-:S07]  /*1550*/  IMAD.MOV.U32 R13, RZ, RZ, R23 ;  /* 0x000000ffff0d7224 */ /* 0x000fce00078e0017 */
[----:B------:R-:W-:Y:S05]  /*1560*/  WARPSYNC.COLLECTIVE R10, `(.L_x_43) ;  /* 0x000000000a087348 */ /* 0x000fea0003c00000 */
[----:B------:R0:W1:Y:S02]  /*1570*/  SHFL.UP P0, R17, R13, R12, R11 ;  /* 0x0400000c0d117389 */ /* 0x000064000000000b */
[----:B01----:R-:W-:Y:S05]  /*1580*/  ENDCOLLECTIVE ;  /* 0x000000000000791b */ /* 0x003fea0003800000 */
.L_x_43:
[----:B------:R-:W-:Y:S01]  /*1590*/  MOV R12, 0x10 ;  /* 0x00000010000c7802 */ /* 0x000fe20000000f00 */
[----:B------:R-:W-:-:S05]  /*15a0*/  IMAD.MOV.U32 R24, RZ, RZ, R17 ;  /* 0x000000ffff187224 */ /* 0x000fca00078e0011 */
[----:B------:R-:W-:-:S05]  /*15b0*/  @P0 IADD3 R24, PT, PT, R23, R24, RZ ;  /* 0x0000001817180210 */ /* 0x000fca0007ffe0ff */
[----:B------:R-:W-:-:S07]  /*15c0*/  IMAD.MOV.U32 R13, RZ, RZ, R24 ;  /* 0x000000ffff0d7224 */ /* 0x000fce00078e0018 */
[----:B------:R-:W-:Y:S05]  /*15d0*/  WARPSYNC.COLLECTIVE R10, `(.L_x_44) ;  /* 0x000000000a087348 */ /* 0x000fea0003c00000 */
[----:B------:R0:W1:Y:S02]  /*15e0*/  SHFL.UP P0, R17, R13, R12, R11 ;  /* 0x0400000c0d117389 */ /* 0x000064000000000b */
[----:B01----:R-:W-:Y:S05]  /*15f0*/  ENDCOLLECTIVE ;  /* 0x000000000000791b */ /* 0x003fea0003800000 */
.L_x_44:
[----:B------:R-:W-:Y:S05]  /*1600*/  BRA `(.L_x_45) ;  /* 0xfffffff400bc7947 */ /* 0x000fea000383ffff */
.L_x_46:
        /* <DEDUP_REMOVED lines=15> */
.L_x_65:


//--------------------- .text.cu_build_histogram  --------------------------
	.section	.text.cu_build_histogram,"ax",@progbits
	.align	128
        .global         cu_build_histogram
        .type           cu_build_histogram,@function
        .size           cu_build_histogram,(.L_x_66 - cu_build_histogram)
        .other          cu_build_histogram,@"STO_CUDA_ENTRY STV_DEFAULT"
cu_build_histogram:
.text.cu_build_histogram:
[----:B------:R-:W-:Y:S01]  /*0000*/  LDC R1, c[0x0][0x37c] ;  /* 0x0000df00ff017b82 */ /* 0x000fe20000000800 */
[----:B------:R-:W0:Y:S07]  /*0010*/  S2R R7, SR_TID.X ;  /* 0x0000000000077919 */ /* 0x000e2e0000002100 */
[----:B------:R-:W0:Y:S01]  /*0020*/  S2UR UR8, SR_CTAID.X ;  /* 0x00000000000879c3 */ /* 0x000e220000002500 */
[----:B------:R-:W1:Y:S01]  /*0030*/  LDCU UR6, c[0x0][0x398] ;  /* 0x00007300ff0677ac */ /* 0x000e620008000800 */
[----:B------:R-:W-:Y:S01]  /*0040*/  BSSY.RECONVERGENT B0, `(.L_x_47) ;  /* 0x0000014000007945 */ /* 0x000fe20003800200 */
[----:B------:R-:W-:-:S05]  /*0050*/  UMOV UR4, 0x400 ;  /* 0x0000040000047882 */ /* 0x000fca0000000000 */
[----:B------:R-:W0:Y:S08]  /*0060*/  LDC R0, c[0x0][0x360] ;  /* 0x0000d800ff007b82 */ /* 0x000e300000000800 */
[----:B------:R-:W2:Y:S01]  /*0070*/  S2UR UR5, SR_CgaCtaId ;  /* 0x00000000000579c3 */ /* 0x000ea20000008800 */
[----:B0-----:R-:W-:-:S05]  /*0080*/  IMAD R0, R0, UR8, R7 ;  /* 0x0000000800007c24 */ /* 0x001fca000f8e0207 */
[----:B-1----:R-:W-:Y:S01]  /*0090*/  ISETP.GE.U32.AND P0, PT, R0, UR6, PT ;  /* 0x0000000600007c0c */ /* 0x002fe2000bf06070 */
[----:B------:R-:W0:Y:S01]  /*00a0*/  LDCU.64 UR6, c[0x0][0x358] ;  /* 0x00006b00ff0677ac */ /* 0x000e220008000a00 */
[----:B--2---:R-:W-:-:S06]  /*00b0*/  ULEA UR4, UR5, UR4, 0x18 ;  /* 0x0000000405047291 */ /* 0x004fcc000f8ec0ff */
[----:B------:R-:W-:-:S05]  /*00c0*/  LEA R4, R7, UR4, 0x2 ;  /* 0x0000000407047c11 */ /* 0x000fca000f8e10ff */
[----:B------:R1:W-:Y:S01]  /*00d0*/  STS [R4], RZ ;  /* 0x000000ff04007388 */ /* 0x0003e20000000800 */
[----:B------:R-:W-:Y:S06]  /*00e0*/  BAR.SYNC.DEFER_BLOCKING 0x0 ;  /* 0x0000000000007b1d */ /* 0x000fec0000010000 */
[----:B------:R-:W-:Y:S05]  /*00f0*/  @P0 BRA `(.L_x_48) ;  /* 0x0000000000200947 */ /* 0x000fea0003800000 */
[----:B------:R-:W2:Y:S01]  /*0100*/  LDC.64 R2, c[0x0][0x390] ;  /* 0x0000e400ff027b82 */ /* 0x000ea20000000a00 */
[----:B------:R-:W3:Y:S01]  /*0110*/  LDCU.64 UR10, c[0x0][0x380] ;  /* 0x00007000ff0a77ac */ /* 0x000ee20008000a00 */
[----:B--2---:R-:W-:-:S05]  /*0120*/  IMAD R0, R0, R2, R3 ;  /* 0x0000000200007224 */ /* 0x004fca00078e0203 */
[----:B---3--:R-:W-:-:S04]  /*0130*/  IADD3 R2, P0, PT, R0, UR10, RZ ;  /* 0x0000000a00027c10 */ /* 0x008fc8000ff1e0ff */
[----:B------:R-:W-:-:S05]  /*0140*/  IADD3.X R3, PT, PT, RZ, UR11, RZ, P0, !PT ;  /* 0x0000000bff037c10 */ /* 0x000fca00087fe4ff */
[----:B0-----:R-:W2:Y:S02]  /*0150*/  LDG.E.U8 R2, desc[UR6][R2.64] ;  /* 0x0000000602027981 */ /* 0x001ea4000c1e1100 */
[----:B--2---:R-:W-:-:S05]  /*0160*/  LEA R0, R2, UR4, 0x2 ;  /* 0x0000000402007c11 */ /* 0x004fca000f8e10ff */
[----:B------:R2:W-:Y:S02]  /*0170*/  ATOMS.POPC.INC.32 RZ, [R0+URZ] ;  /* 0x0000000000ff7f8c */ /* 0x0005e4000d8000ff */
.L_x_48:
[----:B0-----:R-:W-:Y:S05]  /*0180*/  BSYNC.RECONVERGENT B0 ;  /* 0x0000000000007941 */ /* 0x001fea0003800200 */
.L_x_47:
[----:B------:R-:W-:Y:S08]  /*0190*/  BAR.SYNC.DEFER_BLOCKING 0x0 ;  /* 0x0000000000007b1d */ /* 0x000ff00000010000 */
[----:B--2---:R-:W0:Y:S08]  /*01a0*/  LDC R0, c[0x0][0x370] ;  /* 0x0000dc00ff007b82 */ /* 0x004e300000000800 */
[----:B------:R-:W2:Y:S01]  /*01b0*/  LDC.64 R2, c[0x0][0x388] ;  /* 0x0000e200ff027b82 */ /* 0x000ea20000000a00 */
[----:B------:R-:W3:Y:S01]  /*01c0*/  LDS R5, [R4] ;  /* 0x0000000004057984 */ /* 0x000ee20000000800 */
[----:B0-----:R-:W-:-:S04]  /*01d0*/  IMAD R7, R7, R0, UR8 ;  /* 0x0000000807077e24 */ /* 0x001fc8000f8e0200 */
[----:B--2---:R-:W-:-:S05]  /*01e0*/  IMAD.WIDE.U32 R2, R7, 0x4, R2 ;  /* 0x0000000407027825 */ /* 0x004fca00078e0002 */
[----:B---3--:R-:W-:Y:S01]  /*01f0*/  STG.E desc[UR6][R2.64], R5 ;  /* 0x0000000502007986 */ /* 0x008fe2000c101906 */
[----:B------:R-:W-:Y:S05]  /*0200*/  EXIT ;  /* 0x000000000000794d */ /* 0x000fea0003800000 */
.L_x_49:
        /* <DEDUP_REMOVED lines=15> */
.L_x_66:


//--------------------- .nv.shared.reserved.0     --------------------------
	.section	.nv.shared.reserved.0,"aw",@nobits
	.weak		__nv_reservedSMEM_offset_0_alias
	.size		__nv_reservedSMEM_offset_0_alias, 0, 64
	.other		__nv_reservedSMEM_offset_0_alias,@"STO_CUDA_RESERVED_SHARED STV_DEFAULT"
__nv_reservedSMEM_offset_0_alias:
	.zero		0
	.zero		64


//--------------------- .nv.global                --------------------------
	.section	.nv.global,"aw",@nobits
.nv.global:
	.type		_ZN34_INTERNAL_f80eb017_4_k_cu_f4887e924cuda3std3__48in_placeE,@object
	.size		_ZN34_INTERNAL_f80eb017_4_k_cu_f4887e924cuda3std3__48in_placeE,(_ZN34_INTERNAL_f80eb017_4_k_cu_f4887e924cuda3std6ranges3__45__cpo8distanceE - _ZN34_INTERNAL_f80eb017_4_k_cu_f4887e924cuda3std3__48in_placeE)
_ZN34_INTERNAL_f80eb017_4_k_cu_f4887e924cuda3std3__48in_placeE:
	.zero		1
	.type		_ZN34_INTERNAL_f80eb017_4_k_cu_f4887e924cuda3std6ranges3__45__cpo8distanceE,@object
	.size		_ZN34_INTERNAL_f80eb017_4_k_cu_f4887e924cuda3std6ranges3__45__cpo8distanceE,(_ZN34_INTERNAL_f80eb017_4_k_cu_f4887e924cuda3std3__45__cpo6cbeginE - _ZN34_INTERNAL_f80eb017_4_k_cu_f4887e924cuda3std6ranges3__45__cpo8distanceE)
_ZN34_INTERNAL_f80eb017_4_k_cu_f4887e924cuda3std6ranges3__45__cpo8distanceE:
	.zero		1
	.type		_ZN34_INTERNAL_f80eb017_4_k_cu_f4887e924cuda3std3__45__cpo6cbeginE,@object
	.size		_ZN34_INTERNAL_f80eb017_4_k_cu_f4887e924cuda3std3__45__cpo6cbeginE,(_ZN34_INTERNAL_f80eb017_4_k_cu_f4887e924cuda3std6ranges3__45__cpo7advanceE - _ZN34_INTERNAL_f80eb017_4_k_cu_f4887e924cuda3std3__45__cpo6cbeginE)
_ZN34_INTERNAL_f80eb017_4_k_cu_f4887e924cuda3std3__45__cpo6cbeginE:
	.zero		1
	.type		_ZN34_INTERNAL_f80eb017_4_k_cu_f4887e924cuda3std6ranges3__45__cpo7advanceE,@object
	.size		_ZN34_INTERNAL_f80eb017_4_k_cu_f4887e924cuda3std6ranges3__45__cpo7advanceE,(_ZN34_INTERNAL_f80eb017_4_k_cu_f4887e924cuda3std3__45__cpo7crbeginE - _ZN34_INTERNAL_f80eb017_4_k_cu_f4887e924cuda3std6ranges3__45__cpo7advanceE)
_ZN34_INTERNAL_f80eb017_4_k_cu_f4887e924cuda3std6ranges3__45__cpo7advanceE:
	.zero		1
	.type		_ZN34_INTERNAL_f80eb017_4_k_cu_f4887e924cuda3std3__45__cpo7crbeginE,@object
	.size		_ZN34_INTERNAL_f80eb017_4_k_cu_f4887e924cuda3std3__45__cpo7crbeginE,(_ZN34_INTERNAL_f80eb017_4_k_cu_f4887e924cuda3std6ranges3__45__cpo4dataE - _ZN34_INTERNAL_f80eb017_4_k_cu_f4887e924cuda3std3__45__cpo7crbeginE)
_ZN34_INTERNAL_f80eb017_4_k_cu_f4887e924cuda3std3__45__cpo7crbeginE:
	.zero		1
	.type		_ZN34_INTERNAL_f80eb017_4_k_cu_f4887e924cuda3std6ranges3__45__cpo4dataE,@object
	.size		_ZN34_INTERNAL_f80eb017_4_k_cu_f4887e924cuda3std6ranges3__45__cpo4dataE,(_ZN34_INTERNAL_f80eb017_4_k_cu_f4887e924cuda3std6ranges3__45__cpo5beginE - _ZN34_INTERNAL_f80eb017_4_k_cu_f4887e924cuda3std6ranges3__45__cpo4dataE)
_ZN34_INTERNAL_f80eb017_4_k_cu_f4887e924cuda3std6ranges3__45__cpo4dataE:
	.zero		1
	.type		_ZN34_INTERNAL_f80eb017_4_k_cu_f4887e924cuda3std6ranges3__45__cpo5beginE,@object
	.size		_ZN34_INTERNAL_f80eb017_4_k_cu_f4887e924cuda3std6ranges3__45__cpo5beginE,(_ZN34_INTERNAL_f80eb017_4_k_cu_f4887e924cuda3std3__436_GLOBAL__N__f80eb017_4_k_cu_f4887e926ignoreE - _ZN34_INTERNAL_f80eb017_4_k_cu_f4887e924cuda3std6ranges3__45__cpo5beginE)
_ZN34_INTERNAL_f80eb017_4_k_cu_f4887e924cuda3std6ranges3__45__cpo5beginE:
	.zero		1
	.type		_ZN34_INTERNAL_f80eb017_4_k_cu_f4887e924cuda3std3__436_GLOBAL__N__f80eb017_4_k_cu_f4887e926ignoreE,@object
	.size		_ZN34_INTERNAL_f80eb017_4_k_cu_f4887e924cuda3std3__436_GLOBAL__N__f80eb017_4_k_cu_f4887e926ignoreE,(_ZN34_INTERNAL_f80eb017_4_k_cu_f4887e924cuda3std6ranges3__45__cpo4sizeE - _ZN34_INTERNAL_f80eb017_4_k_cu_f4887e924cuda3std3__436_GLOBAL__N__f80eb017_4_k_cu_f4887e926ignoreE)
_ZN34_INTERNAL_f80eb017_4_k_cu_f4887e924cuda3std3__436_GLOBAL__N__f80eb017_4_k_cu_f4887e926ignoreE:
	.zero		1
	.type		_ZN34_INTERNAL_f80eb017_4_k_cu_f4887e924cuda3std6ranges3__45__cpo4sizeE,@object
	.size		_ZN34_INTERNAL_f80eb017_4_k_cu_f4887e924cuda3std6ranges3__45__cpo4sizeE,(_ZN34_INTERNAL_f80eb017_4_k_cu_f4887e924cuda3std3__45__cpo5beginE - _ZN34_INTERNAL_f80eb017_4_k_cu_f4887e924cuda3std6ranges3__45__cpo4sizeE)
_ZN34_INTERNAL_f80eb017_4_k_cu_f4887e924cuda3std6ranges3__45__cpo4sizeE:
	.zero		1
	.type		_ZN34_INTERNAL_f80eb017_4_k_cu_f4887e924cuda3std3__45__cpo5beginE,@object
	.size		_ZN34_INTERNAL_f80eb017_4_k_cu_f4887e924cuda3std3__45__cpo5beginE,(_ZN34_INTERNAL_f80eb017_4_k_cu_f4887e924cuda3std6ranges3__45__cpo6cbeginE - _ZN34_INTERNAL_f80eb017_4_k_cu_f4887e924cuda3std3__45__cpo5beginE)
_ZN34_INTERNAL_f80eb017_4_k_cu_f4887e924cuda3std3__45__cpo5beginE:
	.zero		1
	.type		_ZN34_INTERNAL_f80eb017_4_k_cu_f4887e924cuda3std6ranges3__45__cpo6cbeginE,@object
	.size		_ZN34_INTERNAL_f80eb017_4_k_cu_f4887e924cuda3std6ranges3__45__cpo6cbeginE,(_ZN34_INTERNAL_f80eb017_4_k_cu_f4887e924cuda3std3__45__cpo6rbeginE - _ZN34_INTERNAL_f80eb017_4_k_cu_f4887e924cuda3std6ranges3__45__cpo6cbeginE)
_ZN34_INTERNAL_f80eb017_4_k_cu_f4887e924cuda3std6ranges3__45__cpo6cbeginE:
	.zero		1
	.type		_ZN34_INTERNAL_f80eb017_4_k_cu_f4887e924cuda3std3__45__cpo6rbeginE,@object
	.size		_ZN34_INTERNAL_f80eb017_4_k_cu_f4887e924cuda3std3__45__cpo6rbeginE,(_ZN34_INTERNAL_f80eb017_4_k_cu_f4887e924cuda3std6ranges3__45__cpo4nextE - _ZN34_INTERNAL_f80eb017_4_k_cu_f4887e924cuda3std3__45__cpo6rbeginE)
_ZN34_INTERNAL_f80eb017_4_k_cu_f4887e924cuda3std3__45__cpo6rbeginE:
	.zero		1
	.type		_ZN34_INTERNAL_f80eb017_4_k_cu_f4887e924cuda3std6ranges3__45__cpo4nextE,@object
	.size		_ZN34_INTERNAL_f80eb017_4_k_cu_f4887e924cuda3std6ranges3__45__cpo4nextE,(_ZN34_INTERNAL_f80eb017_4_k_cu_f4887e924cuda3std6ranges3__45__cpo4swapE - _ZN34_INTERNAL_f80eb017_4_k_cu_f4887e924cuda3std6ranges3__45__cpo4nextE)
_ZN34_INTERNAL_f80eb017_4_k_cu_f4887e924cuda3std6ranges3__45__cpo4nextE:
	.zero		1
	.type		_ZN34_INTERNAL_f80eb017_4_k_cu_f4887e924cuda3std6ranges3__45__cpo4swapE,@object
	.size		_ZN34_INTERNAL_f80eb017_4_k_cu_f4887e924cuda3std6ranges3__45__cpo4swapE,(_ZN34_INTERNAL_f80eb017_4_k_cu_f4887e924cuda3std3__420unreachable_sentinelE - _ZN34_INTERNAL_f80eb017_4_k_cu_f4887e924cuda3std6ranges3__45__cpo4swapE)
_ZN34_INTERNAL_f80eb017_4_k_cu_f4887e924cuda3std6ranges3__45__cpo4swapE:
	.zero		1
	.type		_ZN34_INTERNAL_f80eb017_4_k_cu_f4887e924cuda3std3__420unreachable_sentinelE,@object
	.size		_ZN34_INTERNAL_f80eb017_4_k_cu_f4887e924cuda3std3__420unreachable_sentinelE,(_ZN34_INTERNAL_f80eb017_4_k_cu_f4887e926thrust24THRUST_300001_SM_1000_NS6system6detail10sequential3seqE - _ZN34_INTERNAL_f80eb017_4_k_cu_f4887e924cuda3std3__420unreachable_sentinelE)
_ZN34_INTERNAL_f80eb017_4_k_cu_f4887e924cuda3std3__420unreachable_sentinelE:
	.zero		1
	.type		_ZN34_INTERNAL_f80eb017_4_k_cu_f4887e926thrust24THRUST_300001_SM_1000_NS6system6detail10sequential3seqE,@object
	.size		_ZN34_INTERNAL_f80eb017_4_k_cu_f4887e926thrust24THRUST_300001_SM_1000_NS6system6detail10sequential3seqE,(_ZN34_INTERNAL_f80eb017_4_k_cu_f4887e924cuda3std3__45__cpo4cendE - _ZN34_INTERNAL_f80eb017_4_k_cu_f4887e926thrust24THRUST_300001_SM_1000_NS6system6detail10sequential3seqE)
_ZN34_INTERNAL_f80eb017_4_k_cu_f4887e926thrust24THRUST_300001_SM_1000_NS6system6detail10sequential3seqE:
	.zero		1
	.type		_ZN34_INTERNAL_f80eb017_4_k_cu_f4887e924cuda3std3__45__cpo4cendE,@object
	.size		_ZN34_INTERNAL_f80eb017_4_k_cu_f4887e924cuda3std3__45__cpo4cendE,(_ZN34_INTERNAL_f80eb017_4_k_cu_f4887e924cuda3std6ranges3__45__cpo9iter_swapE - _ZN34_INTERNAL_f80eb017_4_k_cu_f4887e924cuda3std3__45__cpo4cendE)
_ZN34_INTERNAL_f80eb017_4_k_cu_f4887e924cuda3std3__45__cpo4cendE:
	.zero		1
	.type		_ZN34_INTERNAL_f80eb017_4_k_cu_f4887e924cuda3std6ranges3__45__cpo9iter_swapE,@object
	.size		_ZN34_INTERNAL_f80eb017_4_k_cu_f4887e924cuda3std6ranges3__45__cpo9iter_swapE,(_ZN34_INTERNAL_f80eb017_4_k_cu_f4887e924cuda3std3__45__cpo5crendE - _ZN34_INTERNAL_f80eb017_4_k_cu_f4887e924cuda3std6ranges3__45__cpo9iter_swapE)
_ZN34_INTERNAL_f80eb017_4_k_cu_f4887e924cuda3std6ranges3__45__cpo9iter_swapE:
	.zero		1
	.type		_ZN34_INTERNAL_f80eb017_4_k_cu_f4887e924cuda3std3__45__cpo5crendE,@object
	.size		_ZN34_INTERNAL_f80eb017_4_k_cu_f4887e924cuda3std3__45__cpo5crendE,(_ZN34_INTERNAL_f80eb017_4_k_cu_f4887e924cuda3std6ranges3__45__cpo5cdataE - _ZN34_INTERNAL_f80eb017_4_k_cu_f4887e924cuda3std3__45__cpo5crendE)
_ZN34_INTERNAL_f80eb017_4_k_cu_f4887e924cuda3std3__45__cpo5crendE:
	.zero		1
	.type		_ZN34_INTERNAL_f80eb017_4_k_cu_f4887e924cuda3std6ranges3__45__cpo5cdataE,@object
	.size		_ZN34_INTERNAL_f80eb017_4_k_cu_f4887e924cuda3std6ranges3__45__cpo5cdataE,(_ZN34_INTERNAL_f80eb017_4_k_cu_f4887e924cuda3std6ranges3__45__cpo3endE - _ZN34_INTERNAL_f80eb017_4_k_cu_f4887e924cuda3std6ranges3__45__cpo5cdataE)
_ZN34_INTERNAL_f80eb017_4_k_cu_f4887e924cuda3std6ranges3__45__cpo5cdataE:
	.zero		1
	.type		_ZN34_INTERNAL_f80eb017_4_k_cu_f4887e924cuda3std6ranges3__45__cpo3endE,@object
	.size		_ZN34_INTERNAL_f80eb017_4_k_cu_f4887e924cuda3std6ranges3__45__cpo3endE,(_ZN34_INTERNAL_f80eb017_4_k_cu_f4887e924cuda3std3__419piecewise_constructE - _ZN34_INTERNAL_f80eb017_4_k_cu_f4887e924cuda3std6ranges3__45__cpo3endE)
_ZN34_INTERNAL_f80eb017_4_k_cu_f4887e924cuda3std6ranges3__45__cpo3endE:
	.zero		1
	.type		_ZN34_INTERNAL_f80eb017_4_k_cu_f4887e924cuda3std3__419piecewise_constructE,@object
	.size		_ZN34_INTERNAL_f80eb017_4_k_cu_f4887e924cuda3std3__419piecewise_constructE,(_ZN34_INTERNAL_f80eb017_4_k_cu_f4887e924cuda3std6ranges3__45__cpo5ssizeE - _ZN34_INTERNAL_f80eb017_4_k_cu_f4887e924cuda3std3__419piecewise_constructE)
_ZN34_INTERNAL_f80eb017_4_k_cu_f4887e924cuda3std3__419piecewise_constructE:
	.zero		1
	.type		_ZN34_INTERNAL_f80eb017_4_k_cu_f4887e924cuda3std6ranges3__45__cpo5ssizeE,@object
	.size		_ZN34_INTERNAL_f80eb017_4_k_cu_f4887e924cuda3std6ranges3__45__cpo5ssizeE,(_ZN34_INTERNAL_f80eb017_4_k_cu_f4887e924cuda3std3__45__cpo3endE - _ZN34_INTERNAL_f80eb017_4_k_cu_f4887e924cuda3std6ranges3__45__cpo5ssizeE)
_ZN34_INTERNAL_f80eb017_4_k_cu_f4887e924cuda3std6ranges3__45__cpo5ssizeE:
	.zero		1
	.type		_ZN34_INTERNAL_f80eb017_4_k_cu_f4887e924cuda3std3__45__cpo3endE,@object
	.size		_ZN34_INTERNAL_f80eb017_4_k_cu_f4887e924cuda3std3__45__cpo3endE,(_ZN34_INTERNAL_f80eb017_4_k_cu_f4887e924cuda3std6ranges3__45__cpo4cendE - _ZN34_INTERNAL_f80eb017_4_k_cu_f4887e924cuda3std3__45__cpo3endE)
_ZN34_INTERNAL_f80eb017_4_k_cu_f4887e924cuda3std3__45__cpo3endE:
	.zero		1
	.type		_ZN34_INTERNAL_f80eb017_4_k_cu_f4887e924cuda3std6ranges3__45__cpo4cendE,@object
	.size		_ZN34_INTERNAL_f80eb017_4_k_cu_f4887e924cuda3std6ranges3__45__cpo4cendE,(_ZN34_INTERNAL_f80eb017_4_k_cu_f4887e924cuda3std3__45__cpo4rendE - _ZN34_INTERNAL_f80eb017_4_k_cu_f4887e924cuda3std6ranges3__45__cpo4cendE)
_ZN34_INTERNAL_f80eb017_4_k_cu_f4887e924cuda3std6ranges3__45__cpo4cendE:
	.zero		1
	.type		_ZN34_INTERNAL_f80eb017_4_k_cu_f4887e924cuda3std3__45__cpo4rendE,@object
	.size		_ZN34_INTERNAL_f80eb017_4_k_cu_f4887e924cuda3std3__45__cpo4rendE,(_ZN34_INTERNAL_f80eb017_4_k_cu_f4887e924cuda3std6ranges3__45__cpo4prevE - _ZN34_INTERNAL_f80eb017_4_k_cu_f4887e924cuda3std3__45__cpo4rendE)
_ZN34_INTERNAL_f80eb017_4_k_cu_f4887e924cuda3std3__45__cpo4rendE:
	.zero		1
	.type		_ZN34_INTERNAL_f80eb017_4_k_cu_f4887e924cuda3std6ranges3__45__cpo4prevE,@object
	.size		_ZN34_INTERNAL_f80eb017_4_k_cu_f4887e924cuda3std6ranges3__45__cpo4prevE,(_ZN34_INTERNAL_f80eb017_4_k_cu_f4887e924cuda3std6ranges3__45__cpo9iter_moveE - _ZN34_INTERNAL_f80eb017_4_k_cu_f4887e924cuda3std6ranges3__45__cpo4prevE)
_ZN34_INTERNAL_f80eb017_4_k_cu_f4887e924cuda3std6ranges3__45__cpo4prevE:
	.zero		1
	.type		_ZN34_INTERNAL_f80eb017_4_k_cu_f4887e924cuda3std6ranges3__45__cpo9iter_moveE,@object
	.size		_ZN34_INTERNAL_f80eb017_4_k_cu_f4887e924cuda3std6ranges3__45__cpo9iter_moveE,(.L_13 - _ZN34_INTERNAL_f80eb017_4_k_cu_f4887e924cuda3std6ranges3__45__cpo9iter_moveE)
_ZN34_INTERNAL_f80eb017_4_k_cu_f4887e924cuda3std6ranges3__45__cpo9iter_moveE:
	.zero		1
.L_13:


//--------------------- .nv.shared.cu_scan_bucket_index --------------------------
	.section	.nv.shared.cu_scan_bucket_index,"aw",@nobits
	.sectionflags	@""
	.align	16
.nv.shared.cu_scan_bucket_index:
	.zero		2208


//--------------------- .nv.shared.cu_scan_histogram --------------------------
	.section	.nv.shared.cu_scan_histogram,"aw",@nobits
	.sectionflags	@""
	.align	16
.nv.shared.cu_scan_histogram:
	.zero		2208


//--------------------- .nv.shared.cu_build_histogram --------------------------
	.section	.nv.shared.cu_build_histogram,"aw",@nobits
	.sectionflags	@""
	.align	4
.nv.shared.cu_build_histogram:
	.zero		2048


//--------------------- .nv.constant0.cu_scatter  --------------------------
	.section	.nv.constant0.cu_scatter,"a",@progbits
	.sectionflags	@""
	.align	4
.nv.constant0.cu_scatter:
	.zero		928


//--------------------- .nv.constant0.cu_compute_indices_uint32 --------------------------
	.section	.nv.constant0.cu_compute_indices_uint32,"a",@progbits
	.sectionflags	@""
	.align	4
.nv.constant0.cu_compute_indices_uint32:
	.zero		936


//--------------------- .nv.constant0._Z26cu_compute_indices_genericPhPjS0_S0_jjj --------------------------
	.section	.nv.constant0._Z26cu_compute_indices_genericPhPjS0_S0_jjj,"a",@progbits
	.sectionflags	@""
	.align	4
.nv.constant0._Z26cu_compute_indices_genericPhPjS0_S0_jjj:
	.zero		940


//--------------------- .nv.constant0.cu_scan_bucket_index --------------------------
	.section	.nv.constant0.cu_scan_bucket_index,"a",@progbits
	.sectionflags	@""
	.align	4
.nv.constant0.cu_scan_bucket_index:
	.zero		904


//--------------------- .nv.constant0.cu_scan_histogram --------------------------
	.section	.nv.constant0.cu_scan_histogram,"a",@progbits
	.sectionflags	@""
	.align	4
.nv.constant0.cu_scan_histogram:
	.zero		916


//--------------------- .nv.constant0.cu_build_histogram --------------------------
	.section	.nv.constant0.cu_build_histogram,"a",@progbits
	.sectionflags	@""
	.align	4
.nv.constant0.cu_build_histogram:
	.zero		924


//--------------------- SYMBOLS --------------------------

	.type		.nv.reservedSmem.offset0,@object
	.size		.nv.reservedSmem.offset0,0x4
	.type		.nv.reservedSmem.cap,@object
	.size		.nv.reservedSmem.cap,0x4
